//
// Generated by NVIDIA NVVM Compiler
//
// Compiler Build ID: CL-36424714
// Cuda compilation tools, release 13.0, V13.0.88
// Based on NVVM 20.0.0
//

.version 9.0
.target sm_100
.address_size 64

	// .globl	_Z6ezCalcPfS_S_
.const .align 4 .u32 IE_d;
.const .align 4 .u32 JE_d;
.const .align 4 .f32 cb_d;
.const .align 4 .u32 is_d;
.const .align 4 .f32 pi_d;
.const .align 4 .f32 freq_d;
.const .align 4 .f32 dt_d;
.const .align 4 .f32 db_d;
.global .align 4 .b8 __cudart_i2opi_f[24] = {65, 144, 67, 60, 153, 149, 98, 219, 192, 221, 52, 245, 209, 87, 39, 252, 41, 21, 68, 78, 110, 131, 249, 162};

.visible .entry _Z6ezCalcPfS_S_(
	.param .u64 .ptr .align 1 _Z6ezCalcPfS_S__param_0,
	.param .u64 .ptr .align 1 _Z6ezCalcPfS_S__param_1,
	.param .u64 .ptr .align 1 _Z6ezCalcPfS_S__param_2
)
{
	.reg .pred 	%p<13>;
	.reg .b32 	%r<19>;
	.reg .b32 	%f<20>;
	.reg .b64 	%rd<20>;

	ld.param.u64 	%rd5, [_Z6ezCalcPfS_S__param_0];
	ld.param.u64 	%rd6, [_Z6ezCalcPfS_S__param_1];
	ld.param.u64 	%rd7, [_Z6ezCalcPfS_S__param_2];
	cvta.to.global.u64 	%rd1, %rd6;
	cvta.to.global.u64 	%rd2, %rd7;
	mov.u32 	%r18, %tid.x;
	ld.const.u32 	%r2, [IE_d];
	setp.ge.s32 	%p1, %r18, %r2;
	@%p1 bra 	$L__BB0_10;
	mov.u32 	%r3, %ctaid.x;
	add.s32 	%r4, %r2, -1;
	mul.lo.s32 	%r5, %r2, %r3;
	ld.const.f32 	%f1, [cb_d];
	ld.const.u32 	%r12, [JE_d];
	add.s32 	%r13, %r3, %r12;
	add.s32 	%r14, %r13, -1;
	mul.lo.s32 	%r6, %r14, %r2;
	sub.s32 	%r7, %r5, %r2;
	mov.u32 	%r8, %ntid.x;
	cvta.to.global.u64 	%rd3, %rd5;
	mul.wide.s32 	%rd18, %r2, 4;
$L__BB0_2:
	setp.ne.s32 	%p2, %r18, 0;
	setp.ne.s32 	%p3, %r18, %r4;
	add.s32 	%r10, %r5, %r18;
	mul.wide.s32 	%rd8, %r10, 4;
	add.s64 	%rd4, %rd3, %rd8;
	and.pred  	%p4, %p2, %p3;
	@%p4 bra 	$L__BB0_4;
	mov.b32 	%r15, 0;
	st.global.u32 	[%rd4], %r15;
$L__BB0_4:
	setp.eq.s32 	%p5, %r3, 0;
	@%p5 bra 	$L__BB0_7;
	setp.eq.s32 	%p6, %r18, 0;
	setp.eq.s32 	%p7, %r18, %r4;
	or.pred  	%p8, %p6, %p7;
	@%p8 bra 	$L__BB0_7;
	ld.global.f32 	%f2, [%rd4];
	add.s64 	%rd10, %rd2, %rd8;
	ld.global.f32 	%f3, [%rd10];
	ld.global.f32 	%f4, [%rd10+-4];
	sub.f32 	%f5, %f3, %f4;
	add.s32 	%r16, %r6, %r18;
	mul.wide.s32 	%rd11, %r16, 4;
	add.s64 	%rd12, %rd1, %rd11;
	ld.global.f32 	%f6, [%rd12];
	add.f32 	%f7, %f5, %f6;
	add.s64 	%rd13, %rd1, %rd8;
	ld.global.f32 	%f8, [%rd13];
	sub.f32 	%f9, %f7, %f8;
	fma.rn.f32 	%f10, %f1, %f9, %f2;
	st.global.f32 	[%rd4], %f10;
	bra.uni 	$L__BB0_9;
$L__BB0_7:
	setp.eq.s32 	%p9, %r18, 0;
	setp.eq.s32 	%p10, %r18, %r4;
	or.pred  	%p11, %p9, %p10;
	@%p11 bra 	$L__BB0_9;
	ld.global.f32 	%f11, [%rd4];
	add.s64 	%rd15, %rd2, %rd8;
	ld.global.f32 	%f12, [%rd15];
	ld.global.f32 	%f13, [%rd15+-4];
	sub.f32 	%f14, %f12, %f13;
	add.s32 	%r17, %r7, %r18;
	mul.wide.s32 	%rd16, %r17, 4;
	add.s64 	%rd17, %rd1, %rd16;
	ld.global.f32 	%f15, [%rd17];
	add.f32 	%f16, %f14, %f15;
	add.s64 	%rd19, %rd17, %rd18;
	ld.global.f32 	%f17, [%rd19];
	sub.f32 	%f18, %f16, %f17;
	fma.rn.f32 	%f19, %f1, %f18, %f11;
	st.global.f32 	[%rd4], %f19;
$L__BB0_9:
	add.s32 	%r18, %r18, %r8;
	setp.lt.s32 	%p12, %r18, %r2;
	@%p12 bra 	$L__BB0_2;
$L__BB0_10:
	ret;

}
	// .globl	_Z7ezCalc2Pfi
.visible .entry _Z7ezCalc2Pfi(
	.param .u64 .ptr .align 1 _Z7ezCalc2Pfi_param_0,
	.param .u32 _Z7ezCalc2Pfi_param_1
)
{
	.local .align 4 .b8 	__local_depot1[28];
	.reg .b64 	%SP;
	.reg .b64 	%SPL;
	.reg .pred 	%p<21>;
	.reg .b32 	%r<80>;
	.reg .b32 	%f<56>;
	.reg .b64 	%rd<40>;
	.reg .b64 	%fd<5>;

	mov.u64 	%SPL, __local_depot1;
	ld.param.u64 	%rd12, [_Z7ezCalc2Pfi_param_0];
	ld.param.u32 	%r25, [_Z7ezCalc2Pfi_param_1];
	cvta.to.global.u64 	%rd1, %rd12;
	add.u64 	%rd2, %SPL, 0;
	mov.u32 	%r74, %tid.x;
	ld.const.u32 	%r2, [JE_d];
	setp.ge.s32 	%p3, %r74, %r2;
	@%p3 bra 	$L__BB1_14;
	ld.const.f32 	%f10, [pi_d];
	add.f32 	%f11, %f10, %f10;
	ld.const.f32 	%f12, [freq_d];
	mul.f32 	%f13, %f11, %f12;
	cvt.rn.f32.s32 	%f14, %r25;
	mul.f32 	%f15, %f13, %f14;
	ld.const.f32 	%f16, [dt_d];
	mul.f32 	%f17, %f16, %f15;
	mul.f32 	%f19, %f17, 0f3F22F983;
	cvt.rni.s32.f32 	%r3, %f19;
	cvt.rn.f32.s32 	%f20, %r3;
	fma.rn.f32 	%f21, %f20, 0fBFC90FDA, %f17;
	fma.rn.f32 	%f22, %f20, 0fB3A22168, %f21;
	fma.rn.f32 	%f1, %f20, 0fA7C234C5, %f22;
	abs.f32 	%f2, %f17;
	mov.b32 	%r4, %f17;
	shr.u32 	%r26, %r4, 23;
	and.b32  	%r27, %r26, 224;
	add.s32 	%r28, %r27, -128;
	shl.b32 	%r29, %r4, 8;
	or.b32  	%r5, %r29, -2147483648;
	shr.u32 	%r30, %r28, 5;
	and.b32  	%r6, %r26, 31;
	mul.wide.u32 	%rd14, %r30, 4;
	sub.s64 	%rd3, %rd2, %rd14;
	setp.eq.s32 	%p4, %r6, 0;
	mov.f32 	%f23, 0f00000000;
	mul.rn.f32 	%f3, %f17, %f23;
	ld.const.u32 	%r7, [IE_d];
	ld.const.u32 	%r8, [is_d];
	mov.u32 	%r9, %ntid.x;
	@%p4 bra 	$L__BB1_8;
	sub.s32 	%r10, 32, %r6;
	setp.eq.f32 	%p5, %f2, 0f7F800000;
	setp.ltu.f32 	%p6, %f2, 0f47CE4780;
	or.pred  	%p1, %p6, %p5;
	selp.b32 	%r11, %r3, 0, %p6;
	selp.f32 	%f4, %f1, %f3, %p6;
	mov.u64 	%rd17, __cudart_i2opi_f;
$L__BB1_3:
	mov.u32 	%r79, %r11;
	mov.f32 	%f55, %f4;
	@%p1 bra 	$L__BB1_7;
	mov.b64 	%rd39, 0;
	mov.b32 	%r78, 0;
$L__BB1_5:
	.pragma "nounroll";
	mul.wide.u32 	%rd16, %r78, 4;
	add.s64 	%rd18, %rd17, %rd16;
	ld.global.nc.u32 	%r32, [%rd18];
	mad.wide.u32 	%rd19, %r32, %r5, %rd39;
	shr.u64 	%rd39, %rd19, 32;
	add.s64 	%rd20, %rd2, %rd16;
	st.local.u32 	[%rd20], %rd19;
	add.s32 	%r78, %r78, 1;
	setp.ne.s32 	%p7, %r78, 6;
	@%p7 bra 	$L__BB1_5;
	setp.lt.s32 	%p8, %r4, 0;
	st.local.u32 	[%rd2+24], %rd39;
	ld.local.u32 	%r33, [%rd3+20];
	ld.local.u32 	%r34, [%rd3+24];
	shl.b32 	%r35, %r34, %r6;
	shr.u32 	%r36, %r33, %r10;
	add.s32 	%r37, %r36, %r35;
	shl.b32 	%r38, %r33, %r6;
	ld.local.u32 	%r39, [%rd3+16];
	shr.u32 	%r40, %r39, %r10;
	add.s32 	%r41, %r40, %r38;
	shr.u32 	%r42, %r37, 30;
	shf.l.wrap.b32 	%r43, %r41, %r37, 2;
	shl.b32 	%r44, %r41, 2;
	shr.u32 	%r45, %r43, 31;
	add.s32 	%r46, %r45, %r42;
	neg.s32 	%r47, %r46;
	selp.b32 	%r79, %r47, %r46, %p8;
	xor.b32  	%r48, %r43, %r4;
	shr.s32 	%r49, %r43, 31;
	xor.b32  	%r50, %r49, %r43;
	xor.b32  	%r51, %r49, %r44;
	cvt.u64.u32 	%rd21, %r50;
	shl.b64 	%rd22, %rd21, 32;
	cvt.u64.u32 	%rd23, %r51;
	or.b64  	%rd24, %rd22, %rd23;
	cvt.rn.f64.s64 	%fd1, %rd24;
	mul.f64 	%fd2, %fd1, 0d3BF921FB54442D19;
	cvt.rn.f32.f64 	%f24, %fd2;
	neg.f32 	%f25, %f24;
	setp.lt.s32 	%p9, %r48, 0;
	selp.f32 	%f55, %f25, %f24, %p9;
$L__BB1_7:
	add.s32 	%r52, %r79, 1;
	mul.rn.f32 	%f26, %f55, %f55;
	and.b32  	%r53, %r79, 1;
	setp.eq.b32 	%p10, %r53, 1;
	selp.f32 	%f27, %f55, 0f3F800000, %p10;
	fma.rn.f32 	%f28, %f26, %f27, 0f00000000;
	fma.rn.f32 	%f29, %f26, 0f37CBAC00, 0fBAB607ED;
	selp.f32 	%f30, 0fB94D4153, %f29, %p10;
	selp.f32 	%f31, 0f3C0885E4, 0f3D2AAABB, %p10;
	fma.rn.f32 	%f32, %f30, %f26, %f31;
	selp.f32 	%f33, 0fBE2AAAA8, 0fBEFFFFFF, %p10;
	fma.rn.f32 	%f34, %f32, %f26, %f33;
	fma.rn.f32 	%f35, %f34, %f28, %f27;
	and.b32  	%r54, %r52, 2;
	setp.eq.s32 	%p11, %r54, 0;
	mov.f32 	%f36, 0f00000000;
	sub.f32 	%f37, %f36, %f35;
	selp.f32 	%f38, %f35, %f37, %p11;
	mad.lo.s32 	%r55, %r7, %r74, %r8;
	mul.wide.s32 	%rd25, %r55, 4;
	add.s64 	%rd26, %rd1, %rd25;
	st.global.f32 	[%rd26], %f38;
	add.s32 	%r74, %r74, %r9;
	setp.lt.s32 	%p12, %r74, %r2;
	@%p12 bra 	$L__BB1_3;
	bra.uni 	$L__BB1_14;
$L__BB1_8:
	setp.eq.f32 	%p13, %f2, 0f7F800000;
	setp.ltu.f32 	%p14, %f2, 0f47CE4780;
	or.pred  	%p2, %p14, %p13;
	selp.b32 	%r12, %r3, 0, %p14;
	selp.f32 	%f5, %f1, %f3, %p14;
	mov.u64 	%rd27, __cudart_i2opi_f;
$L__BB1_9:
	mov.u32 	%r76, %r12;
	mov.f32 	%f54, %f5;
	@%p2 bra 	$L__BB1_13;
	mov.b64 	%rd38, 0;
	mov.b32 	%r75, 0;
	mov.u64 	%rd36, %rd27;
	mov.u64 	%rd37, %rd2;
$L__BB1_11:
	.pragma "nounroll";
	ld.global.nc.u32 	%r57, [%rd36];
	mad.wide.u32 	%rd29, %r57, %r5, %rd38;
	shr.u64 	%rd38, %rd29, 32;
	st.local.u32 	[%rd37], %rd29;
	add.s32 	%r75, %r75, 1;
	add.s64 	%rd37, %rd37, 4;
	add.s64 	%rd36, %rd36, 4;
	setp.ne.s32 	%p15, %r75, 6;
	@%p15 bra 	$L__BB1_11;
	setp.lt.s32 	%p16, %r4, 0;
	st.local.u32 	[%rd2+24], %rd38;
	ld.local.u32 	%r58, [%rd3+20];
	ld.local.u32 	%r59, [%rd3+24];
	shr.u32 	%r60, %r59, 30;
	shf.l.wrap.b32 	%r61, %r58, %r59, 2;
	shl.b32 	%r62, %r58, 2;
	shr.u32 	%r63, %r61, 31;
	add.s32 	%r64, %r63, %r60;
	neg.s32 	%r65, %r64;
	selp.b32 	%r76, %r65, %r64, %p16;
	xor.b32  	%r66, %r61, %r4;
	shr.s32 	%r67, %r61, 31;
	xor.b32  	%r68, %r67, %r61;
	xor.b32  	%r69, %r67, %r62;
	cvt.u64.u32 	%rd30, %r68;
	shl.b64 	%rd31, %rd30, 32;
	cvt.u64.u32 	%rd32, %r69;
	or.b64  	%rd33, %rd31, %rd32;
	cvt.rn.f64.s64 	%fd3, %rd33;
	mul.f64 	%fd4, %fd3, 0d3BF921FB54442D19;
	cvt.rn.f32.f64 	%f39, %fd4;
	neg.f32 	%f40, %f39;
	setp.lt.s32 	%p17, %r66, 0;
	selp.f32 	%f54, %f40, %f39, %p17;
$L__BB1_13:
	add.s32 	%r70, %r76, 1;
	mul.rn.f32 	%f41, %f54, %f54;
	and.b32  	%r71, %r76, 1;
	setp.eq.b32 	%p18, %r71, 1;
	selp.f32 	%f42, %f54, 0f3F800000, %p18;
	fma.rn.f32 	%f43, %f41, %f42, 0f00000000;
	fma.rn.f32 	%f44, %f41, 0f37CBAC00, 0fBAB607ED;
	selp.f32 	%f45, 0fB94D4153, %f44, %p18;
	selp.f32 	%f46, 0f3C0885E4, 0f3D2AAABB, %p18;
	fma.rn.f32 	%f47, %f45, %f41, %f46;
	selp.f32 	%f48, 0fBE2AAAA8, 0fBEFFFFFF, %p18;
	fma.rn.f32 	%f49, %f47, %f41, %f48;
	fma.rn.f32 	%f50, %f49, %f43, %f42;
	and.b32  	%r72, %r70, 2;
	setp.eq.s32 	%p19, %r72, 0;
	mov.f32 	%f51, 0f00000000;
	sub.f32 	%f52, %f51, %f50;
	selp.f32 	%f53, %f50, %f52, %p19;
	mad.lo.s32 	%r73, %r7, %r74, %r8;
	mul.wide.s32 	%rd34, %r73, 4;
	add.s64 	%rd35, %rd1, %rd34;
	st.global.f32 	[%rd35], %f53;
	add.s32 	%r74, %r74, %r9;
	setp.lt.s32 	%p20, %r74, %r2;
	@%p20 bra 	$L__BB1_9;
$L__BB1_14:
	ret;

}
	// .globl	_Z5hCalcPfS_S_
.visible .entry _Z5hCalcPfS_S_(
	.param .u64 .ptr .align 1 _Z5hCalcPfS_S__param_0,
	.param .u64 .ptr .align 1 _Z5hCalcPfS_S__param_1,
	.param .u64 .ptr .align 1 _Z5hCalcPfS_S__param_2
)
{
	.reg .pred 	%p<5>;
	.reg .b32 	%r<22>;
	.reg .b32 	%f<17>;
	.reg .b64 	%rd<21>;

	ld.param.u64 	%rd8, [_Z5hCalcPfS_S__param_0];
	ld.param.u64 	%rd6, [_Z5hCalcPfS_S__param_1];
	ld.param.u64 	%rd7, [_Z5hCalcPfS_S__param_2];
	cvta.to.global.u64 	%rd1, %rd8;
	mov.u32 	%r21, %tid.x;
	ld.const.u32 	%r10, [IE_d];
	cvt.s64.s32 	%rd2, %r10;
	setp.ge.s32 	%p1, %r21, %r10;
	@%p1 bra 	$L__BB2_6;
	cvt.u32.u64 	%r11, %rd2;
	mov.u32 	%r12, %ctaid.x;
	add.s32 	%r13, %r12, 1;
	ld.const.u32 	%r14, [JE_d];
	setp.eq.s32 	%p2, %r13, %r14;
	mul.lo.s32 	%r5, %r14, %r12;
	add.s32 	%r15, %r5, %r14;
	selp.b32 	%r2, 0, %r15, %p2;
	mul.lo.s32 	%r3, %r11, %r12;
	ld.const.f32 	%f1, [db_d];
	add.s32 	%r4, %r11, -1;
	add.s32 	%r6, %r5, 1;
	mov.u32 	%r7, %ntid.x;
	cvt.s64.s32 	%rd9, %r5;
	add.s64 	%rd10, %rd9, %rd2;
	shl.b64 	%rd11, %rd10, 2;
	add.s64 	%rd3, %rd1, %rd11;
	cvta.to.global.u64 	%rd4, %rd6;
	cvta.to.global.u64 	%rd5, %rd7;
$L__BB2_2:
	add.s32 	%r16, %r21, %r2;
	add.s32 	%r17, %r3, %r21;
	mul.wide.s32 	%rd12, %r17, 4;
	add.s64 	%rd13, %rd1, %rd12;
	add.s64 	%rd14, %rd4, %rd12;
	ld.global.f32 	%f5, [%rd13];
	ld.global.f32 	%f6, [%rd14];
	mul.wide.s32 	%rd15, %r16, 4;
	add.s64 	%rd16, %rd1, %rd15;
	ld.global.f32 	%f7, [%rd16];
	sub.f32 	%f8, %f5, %f7;
	fma.rn.f32 	%f9, %f1, %f8, %f6;
	st.global.f32 	[%rd14], %f9;
	setp.ne.s32 	%p3, %r21, %r4;
	@%p3 bra 	$L__BB2_4;
	ld.global.f32 	%f12, [%rd3+-4];
	mov.f32 	%f13, 0f00000000;
	sub.f32 	%f16, %f13, %f12;
	bra.uni 	$L__BB2_5;
$L__BB2_4:
	add.s32 	%r18, %r21, %r6;
	mul.wide.s32 	%rd17, %r18, 4;
	add.s64 	%rd18, %rd1, %rd17;
	ld.global.f32 	%f10, [%rd18];
	ld.global.f32 	%f11, [%rd18+-4];
	sub.f32 	%f16, %f10, %f11;
$L__BB2_5:
	add.s32 	%r20, %r5, %r21;
	mul.wide.s32 	%rd19, %r20, 4;
	add.s64 	%rd20, %rd5, %rd19;
	ld.global.f32 	%f14, [%rd20];
	fma.rn.f32 	%f15, %f16, %f1, %f14;
	st.global.f32 	[%rd20], %f15;
	add.s32 	%r21, %r21, %r7;
	setp.lt.s32 	%p4, %r21, %r11;
	@%p4 bra 	$L__BB2_2;
$L__BB2_6:
	ret;

}


// ===== COMPILED SASS (sm_100) =====

	.target	sm_100

	.elftype	@"ET_EXEC"


//--------------------- .note.nv.tkinfo           --------------------------
	.section	.note.nv.tkinfo,"",@"SHT_NOTE"
	.sectionflags	@"SHF_NOTE_NV_TKINFO"
	.tkinfo
        /*0018*/ 	.word	0x00000002
        /*0030*/ 	.string	""
        /*0030*/ 	.string	"ptxas"
        /*0030*/ 	.string	"Cuda compilation tools, release 13.0, V13.0.88"
        /*0030*/ 	.string	"Build cuda_13.0.r13.0/compiler.36424714_0"
        /*0030*/ 	.string	"-arch sm_100 -m 64 "



//--------------------- .note.nv.cuinfo           --------------------------
	.section	.note.nv.cuinfo,"",@"SHT_NOTE"
	.sectionflags	@"SHF_NOTE_NV_CUINFO"
        /*0018*/ 	.short	0x0002
        /*001a*/ 	.short	0x0064
        /*001c*/ 	.short	0x0082
	.zero		2


//--------------------- .nv.info                  --------------------------
	.section	.nv.info,"",@"SHT_CUDA_INFO"
	.align	4


	//----- nvinfo : EIATTR_REGCOUNT
	.align		4
        /*0000*/ 	.byte	0x04, 0x2f
        /*0002*/ 	.short	(.L_10 - .L_9)
	.align		4
.L_9:
        /*0004*/ 	.word	index@(_Z6ezCalcPfS_S_)
        /*0008*/ 	.word	0x00000018


	//----- nvinfo : EIATTR_FRAME_SIZE
	.align		4
.L_10:
        /*000c*/ 	.byte	0x04, 0x11
        /*000e*/ 	.short	(.L_12 - .L_11)
	.align		4
.L_11:
        /*0010*/ 	.word	index@(_Z6ezCalcPfS_S_)
        /*0014*/ 	.word	0x00000000


	//----- nvinfo : EIATTR_REGCOUNT
	.align		4
.L_12:
        /*0018*/ 	.byte	0x04, 0x2f
        /*001a*/ 	.short	(.L_14 - .L_13)
	.align		4
.L_13:
        /*001c*/ 	.word	index@(_Z7ezCalc2Pfi)
        /*0020*/ 	.word	0x0000001c


	//----- nvinfo : EIATTR_FRAME_SIZE
	.align		4
.L_14:
        /*0024*/ 	.byte	0x04, 0x11
        /*0026*/ 	.short	(.L_16 - .L_15)
	.align		4
.L_15:
        /*0028*/ 	.word	index@(_Z7ezCalc2Pfi)
        /*002c*/ 	.word	0x00000000


	//----- nvinfo : EIATTR_REGCOUNT
	.align		4
.L_16:
        /*0030*/ 	.byte	0x04, 0x2f
        /*0032*/ 	.short	(.L_18 - .L_17)
	.align		4
.L_17:
        /*0034*/ 	.word	index@(_Z5hCalcPfS_S_)
        /*0038*/ 	.word	0x00000018


	//----- nvinfo : EIATTR_FRAME_SIZE
	.align		4
.L_18:
        /*003c*/ 	.byte	0x04, 0x11
        /*003e*/ 	.short	(.L_20 - .L_19)
	.align		4
.L_19:
        /*0040*/ 	.word	index@(_Z5hCalcPfS_S_)
        /*0044*/ 	.word	0x00000000


	//----- nvinfo : EIATTR_MIN_STACK_SIZE
	.align		4
.L_20:
        /*0048*/ 	.byte	0x04, 0x12
        /*004a*/ 	.short	(.L_22 - .L_21)
	.align		4
.L_21:
        /*004c*/ 	.word	index@(_Z5hCalcPfS_S_)
        /*0050*/ 	.word	0x00000000


	//----- nvinfo : EIATTR_MIN_STACK_SIZE
	.align		4
.L_22:
        /*0054*/ 	.byte	0x04, 0x12
        /*0056*/ 	.short	(.L_24 - .L_23)
	.align		4
.L_23:
        /*0058*/ 	.word	index@(_Z7ezCalc2Pfi)
        /*005c*/ 	.word	0x00000000


	//----- nvinfo : EIATTR_MIN_STACK_SIZE
	.align		4
.L_24:
        /*0060*/ 	.byte	0x04, 0x12
        /*0062*/ 	.short	(.L_26 - .L_25)
	.align		4
.L_25:
        /*0064*/ 	.word	index@(_Z6ezCalcPfS_S_)
        /*0068*/ 	.word	0x00000000
.L_26:


//--------------------- .nv.compat                --------------------------
	.section	.nv.compat,"",@"SHT_CUDA_COMPAT_INFO"
	.align	4
        /*0000*/ 	.byte	0x02, 0x09, 0x00, 0x00, 0x02, 0x02, 0x01, 0x00, 0x02, 0x05, 0x05, 0x00, 0x03, 0x07, 0x01, 0x01
        /*0010*/ 	.byte	0x02, 0x03, 0x00, 0x00, 0x02, 0x06, 0x01, 0x00, 0x04, 0x0b, 0x08, 0x00, 0x01, 0x00, 0x00, 0x00
        /*0020*/ 	.byte	0x00, 0x00, 0x00, 0x00


//--------------------- .nv.info._Z5hCalcPfS_S_   --------------------------
	.section	.nv.info._Z5hCalcPfS_S_,"",@"SHT_CUDA_INFO"
	.sectionflags	@""
	.align	4


	//----- nvinfo : EIATTR_CUDA_API_VERSION
	.align		4
        /*0000*/ 	.byte	0x04, 0x37
        /*0002*/ 	.short	(.L_28 - .L_27)
.L_27:
        /*0004*/ 	.word	0x00000082


	//----- nvinfo : EIATTR_KPARAM_INFO
	.align		4
.L_28:
        /*0008*/ 	.byte	0x04, 0x17
        /*000a*/ 	.short	(.L_30 - .L_29)
.L_29:
        /*000c*/ 	.word	0x00000000
        /*0010*/ 	.short	0x0002
        /*0012*/ 	.short	0x0010
        /*0014*/ 	.byte	0x00, 0xf5, 0x21, 0x00


	//----- nvinfo : EIATTR_KPARAM_INFO
	.align		4
.L_30:
        /*0018*/ 	.byte	0x04, 0x17
        /*001a*/ 	.short	(.L_32 - .L_31)
.L_31:
        /*001c*/ 	.word	0x00000000
        /*0020*/ 	.short	0x0001
        /*0022*/ 	.short	0x0008
        /*0024*/ 	.byte	0x00, 0xf5, 0x21, 0x00


	//----- nvinfo : EIATTR_KPARAM_INFO
	.align		4
.L_32:
        /*0028*/ 	.byte	0x04, 0x17
        /*002a*/ 	.short	(.L_34 - .L_33)
.L_33:
        /*002c*/ 	.word	0x00000000
        /*0030*/ 	.short	0x0000
        /*0032*/ 	.short	0x0000
        /*0034*/ 	.byte	0x00, 0xf5, 0x21, 0x00


	//----- nvinfo : EIATTR_SPARSE_MMA_MASK
	.align		4
.L_34:
        /*0038*/ 	.byte	0x03, 0x50
        /*003a*/ 	.short	0x0000


	//----- nvinfo : EIATTR_MAXREG_COUNT
	.align		4
        /*003c*/ 	.byte	0x03, 0x1b
        /*003e*/ 	.short	0x00ff


	//----- nvinfo : EIATTR_MERCURY_ISA_VERSION
	.align		4
        /*0040*/ 	.byte	0x03, 0x5f
        /*0042*/ 	.short	0x0101


	//----- nvinfo : EIATTR_VRC_CTA_INIT_COUNT
	.align		4
        /*0044*/ 	.byte	0x02, 0x4a
	.zero		1
	.zero		1


	//----- nvinfo : EIATTR_EXIT_INSTR_OFFSETS
	.align		4
        /*0048*/ 	.byte	0x04, 0x1c
        /*004a*/ 	.short	(.L_36 - .L_35)


	//   ....[0]....
.L_35:
        /*004c*/ 	.word	0x00000040


	//   ....[1]....
        /*0050*/ 	.word	0x000003b0


	//----- nvinfo : EIATTR_CRS_STACK_SIZE
	.align		4
.L_36:
        /*0054*/ 	.byte	0x04, 0x1e
        /*0056*/ 	.short	(.L_38 - .L_37)
.L_37:
        /*0058*/ 	.word	0x00000000


	//----- nvinfo : EIATTR_CBANK_PARAM_SIZE
	.align		4
.L_38:
        /*005c*/ 	.byte	0x03, 0x19
        /*005e*/ 	.short	0x0018


	//----- nvinfo : EIATTR_PARAM_CBANK
	.align		4
        /*0060*/ 	.byte	0x04, 0x0a
        /*0062*/ 	.short	(.L_40 - .L_39)
	.align		4
.L_39:
        /*0064*/ 	.word	index@(.nv.constant0._Z5hCalcPfS_S_)
        /*0068*/ 	.short	0x0380
        /*006a*/ 	.short	0x0018


	//----- nvinfo : EIATTR_SW_WAR
	.align		4
.L_40:
        /*006c*/ 	.byte	0x04, 0x36
        /*006e*/ 	.short	(.L_42 - .L_41)
.L_41:
        /*0070*/ 	.word	0x00000008
.L_42:


//--------------------- .nv.info._Z7ezCalc2Pfi    --------------------------
	.section	.nv.info._Z7ezCalc2Pfi,"",@"SHT_CUDA_INFO"
	.sectionflags	@""
	.align	4


	//----- nvinfo : EIATTR_CUDA_API_VERSION
	.align		4
        /*0000*/ 	.byte	0x04, 0x37
        /*0002*/ 	.short	(.L_44 - .L_43)
.L_43:
        /*0004*/ 	.word	0x00000082


	//----- nvinfo : EIATTR_KPARAM_INFO
	.align		4
.L_44:
        /*0008*/ 	.byte	0x04, 0x17
        /*000a*/ 	.short	(.L_46 - .L_45)
.L_45:
        /*000c*/ 	.word	0x00000000
        /*0010*/ 	.short	0x0001
        /*0012*/ 	.short	0x0008
        /*0014*/ 	.byte	0x00, 0xf0, 0x11, 0x00


	//----- nvinfo : EIATTR_KPARAM_INFO
	.align		4
.L_46:
        /*0018*/ 	.byte	0x04, 0x17
        /*001a*/ 	.short	(.L_48 - .L_47)
.L_47:
        /*001c*/ 	.word	0x00000000
        /*0020*/ 	.short	0x0000
        /*0022*/ 	.short	0x0000
        /*0024*/ 	.byte	0x00, 0xf5, 0x21, 0x00


	//----- nvinfo : EIATTR_SPARSE_MMA_MASK
	.align		4
.L_48:
        /*0028*/ 	.byte	0x03, 0x50
        /*002a*/ 	.short	0x0000


	//----- nvinfo : EIATTR_MAXREG_COUNT
	.align		4
        /*002c*/ 	.byte	0x03, 0x1b
        /*002e*/ 	.short	0x00ff


	//----- nvinfo : EIATTR_MERCURY_ISA_VERSION
	.align		4
        /*0030*/ 	.byte	0x03, 0x5f
        /*0032*/ 	.short	0x0101


	//----- nvinfo : EIATTR_VRC_CTA_INIT_COUNT
	.align		4
        /*0034*/ 	.byte	0x02, 0x4a
	.zero		1
	.zero		1


	//----- nvinfo : EIATTR_EXIT_INSTR_OFFSETS
	.align		4
        /*0038*/ 	.byte	0x04, 0x1c
        /*003a*/ 	.short	(.L_50 - .L_49)


	//   ....[0]....
.L_49:
        /*003c*/ 	.word	0x00000040


	//   ....[1]....
        /*0040*/ 	.word	0x00000910


	//   ....[2]....
        /*0044*/ 	.word	0x00000f80


	//----- nvinfo : EIATTR_CRS_STACK_SIZE
	.align		4
.L_50:
        /*0048*/ 	.byte	0x04, 0x1e
        /*004a*/ 	.short	(.L_52 - .L_51)
.L_51:
        /*004c*/ 	.word	0x00000000


	//----- nvinfo : EIATTR_CBANK_PARAM_SIZE
	.align		4
.L_52:
        /*0050*/ 	.byte	0x03, 0x19
        /*0052*/ 	.short	0x000c


	//----- nvinfo : EIATTR_PARAM_CBANK
	.align		4
        /*0054*/ 	.byte	0x04, 0x0a
        /*0056*/ 	.short	(.L_54 - .L_53)
	.align		4
.L_53:
        /*0058*/ 	.word	index@(.nv.constant0._Z7ezCalc2Pfi)
        /*005c*/ 	.short	0x0380
        /*005e*/ 	.short	0x000c


	//----- nvinfo : EIATTR_SW_WAR
	.align		4
.L_54:
        /*0060*/ 	.byte	0x04, 0x36
        /*0062*/ 	.short	(.L_56 - .L_55)
.L_55:
        /*0064*/ 	.word	0x00000008
.L_56:


//--------------------- .nv.info._Z6ezCalcPfS_S_  --------------------------
	.section	.nv.info._Z6ezCalcPfS_S_,"",@"SHT_CUDA_INFO"
	.sectionflags	@""
	.align	4


	//----- nvinfo : EIATTR_CUDA_API_VERSION
	.align		4
        /*0000*/ 	.byte	0x04, 0x37
        /*0002*/ 	.short	(.L_58 - .L_57)
.L_57:
        /*0004*/ 	.word	0x00000082


	//----- nvinfo : EIATTR_KPARAM_INFO
	.align		4
.L_58:
        /*0008*/ 	.byte	0x04, 0x17
        /*000a*/ 	.short	(.L_60 - .L_59)
.L_59:
        /*000c*/ 	.word	0x00000000
        /*0010*/ 	.short	0x0002
        /*0012*/ 	.short	0x0010
        /*0014*/ 	.byte	0x00, 0xf5, 0x21, 0x00


	//----- nvinfo : EIATTR_KPARAM_INFO
	.align		4
.L_60:
        /*0018*/ 	.byte	0x04, 0x17
        /*001a*/ 	.short	(.L_62 - .L_61)
.L_61:
        /*001c*/ 	.word	0x00000000
        /*0020*/ 	.short	0x0001
        /*0022*/ 	.short	0x0008
        /*0024*/ 	.byte	0x00, 0xf5, 0x21, 0x00


	//----- nvinfo : EIATTR_KPARAM_INFO
	.align		4
.L_62:
        /*0028*/ 	.byte	0x04, 0x17
        /*002a*/ 	.short	(.L_64 - .L_63)
.L_63:
        /*002c*/ 	.word	0x00000000
        /*0030*/ 	.short	0x0000
        /*0032*/ 	.short	0x0000
        /*0034*/ 	.byte	0x00, 0xf5, 0x21, 0x00


	//----- nvinfo : EIATTR_SPARSE_MMA_MASK
	.align		4
.L_64:
        /*0038*/ 	.byte	0x03, 0x50
        /*003a*/ 	.short	0x0000


	//----- nvinfo : EIATTR_MAXREG_COUNT
	.align		4
        /*003c*/ 	.byte	0x03, 0x1b
        /*003e*/ 	.short	0x00ff


	//----- nvinfo : EIATTR_MERCURY_ISA_VERSION
	.align		4
        /*0040*/ 	.byte	0x03, 0x5f
        /*0042*/ 	.short	0x0101


	//----- nvinfo : EIATTR_VRC_CTA_INIT_COUNT
	.align		4
        /*0044*/ 	.byte	0x02, 0x4a
	.zero		1
	.zero		1


	//----- nvinfo : EIATTR_EXIT_INSTR_OFFSETS
	.align		4
        /*0048*/ 	.byte	0x04, 0x1c
        /*004a*/ 	.short	(.L_66 - .L_65)


	//   ....[0]....
.L_65:
        /*004c*/ 	.word	0x00000040


	//   ....[1]....
        /*0050*/ 	.word	0x000003d0


	//----- nvinfo : EIATTR_CRS_STACK_SIZE
	.align		4
.L_66:
        /*0054*/ 	.byte	0x04, 0x1e
        /*0056*/ 	.short	(.L_68 - .L_67)
.L_67:
        /*0058*/ 	.word	0x00000000


	//----- nvinfo : EIATTR_CBANK_PARAM_SIZE
	.align		4
.L_68:
        /*005c*/ 	.byte	0x03, 0x19
        /*005e*/ 	.short	0x0018


	//----- nvinfo : EIATTR_PARAM_CBANK
	.align		4
        /*0060*/ 	.byte	0x04, 0x0a
        /*0062*/ 	.short	(.L_70 - .L_69)
	.align		4
.L_69:
        /*0064*/ 	.word	index@(.nv.constant0._Z6ezCalcPfS_S_)
        /*0068*/ 	.short	0x0380
        /*006a*/ 	.short	0x0018


	//----- nvinfo : EIATTR_SW_WAR
	.align		4
.L_70:
        /*006c*/ 	.byte	0x04, 0x36
        /*006e*/ 	.short	(.L_72 - .L_71)
.L_71:
        /*0070*/ 	.word	0x00000008
.L_72:


//--------------------- .nv.callgraph             --------------------------
	.section	.nv.callgraph,"",@"SHT_CUDA_CALLGRAPH"
	.align	4
	.sectionentsize	8
	.align		4
        /*0000*/ 	.word	0x00000000
	.align		4
        /*0004*/ 	.word	0xffffffff
	.align		4
        /*0008*/ 	.word	0x00000000
	.align		4
        /*000c*/ 	.word	0xfffffffe
	.align		4
        /*0010*/ 	.word	0x00000000
	.align		4
        /*0014*/ 	.word	0xfffffffd
	.align		4
        /*0018*/ 	.word	0x00000000
	.align		4
        /*001c*/ 	.word	0xfffffffc


//--------------------- .nv.constant3             --------------------------
	.section	.nv.constant3,"a",@progbits
	.align	4
.nv.constant3:
	.type		IE_d,@object
	.size		IE_d,(JE_d - IE_d)
IE_d:
	.zero		4
	.type		JE_d,@object
	.size		JE_d,(cb_d - JE_d)
JE_d:
	.zero		4
	.type		cb_d,@object
	.size		cb_d,(is_d - cb_d)
cb_d:
	.zero		4
	.type		is_d,@object
	.size		is_d,(pi_d - is_d)
is_d:
	.zero		4
	.type		pi_d,@object
	.size		pi_d,(freq_d - pi_d)
pi_d:
	.zero		4
	.type		freq_d,@object
	.size		freq_d,(dt_d - freq_d)
freq_d:
	.zero		4
	.type		dt_d,@object
	.size		dt_d,(db_d - dt_d)
dt_d:
	.zero		4
	.type		db_d,@object
	.size		db_d,(.L_7 - db_d)
db_d:
	.zero		4
.L_7:


//--------------------- .nv.constant4             --------------------------
	.section	.nv.constant4,"a",@progbits
	.align	8
	.align		8
.nv.constant4:
        /*0000*/ 	.dword	__cudart_i2opi_f


//--------------------- .text._Z5hCalcPfS_S_      --------------------------
	.section	.text._Z5hCalcPfS_S_,"ax",@progbits
	.align	128
        .global         _Z5hCalcPfS_S_
        .type           _Z5hCalcPfS_S_,@function
        .size           _Z5hCalcPfS_S_,(.L_x_16 - _Z5hCalcPfS_S_)
        .other          _Z5hCalcPfS_S_,@"STO_CUDA_ENTRY STV_DEFAULT"
_Z5hCalcPfS_S_:
.text._Z5hCalcPfS_S_:
[----:B------:R-:W-:Y:S01]  /*0000*/  LDC R1, c[0x0][0x37c] ;  /* 0x0000df00ff017b82 */ /* 0x000fe20000000800 */
[----:B------:R-:W0:Y:S01]  /*0010*/  S2R R0, SR_TID.X ;  /* 0x0000000000007919 */ /* 0x000e220000002100 */
[----:B------:R-:W0:Y:S02]  /*0020*/  LDCU UR8, c[0x3][URZ] ;  /* 0x00c00000ff0877ac */ /* 0x000e240008000800 */
[----:B0-----:R-:W-:-:S13]  /*0030*/  ISETP.GE.AND P0, PT, R0, UR8, PT ;  /* 0x0000000800007c0c */ /* 0x001fda000bf06270 */
[----:B------:R-:W-:Y:S05]  /*0040*/  @P0 EXIT ;  /* 0x000000000000094d */ /* 0x000fea0003800000 */
[----:B------:R-:W0:Y:S01]  /*0050*/  S2UR UR5, SR_CTAID.X ;  /* 0x00000000000579c3 */ /* 0x000e220000002500 */
[----:B------:R-:W0:Y:S01]  /*0060*/  LDCU UR9, c[0x3][0x4] ;  /* 0x00c00080ff0977ac */ /* 0x000e220008000800 */
[----:B------:R-:W-:Y:S01]  /*0070*/  BSSY.RECONVERGENT B0, `(.L_x_0) ;  /* 0x0000033000007945 */ /* 0x000fe20003800200 */
[----:B------:R-:W1:Y:S05]  /*0080*/  LDCU.64 UR10, c[0x0][0x380] ;  /* 0x00007000ff0a77ac */ /* 0x000e6a0008000a00 */
[----:B------:R-:W2:Y:S01]  /*0090*/  LDC.64 R2, c[0x0][0x390] ;  /* 0x0000e400ff027b82 */ /* 0x000ea20000000a00 */
[----:B------:R-:W-:Y:S01]  /*00a0*/  UIADD3 UR13, UPT, UPT, UR8, -0x1, URZ ;  /* 0xffffffff080d7890 */ /* 0x000fe2000fffe0ff */
[----:B------:R-:W3:Y:S01]  /*00b0*/  LDCU.64 UR14, c[0x0][0x358] ;  /* 0x00006b00ff0e77ac */ /* 0x000ee20008000a00 */
[----:B------:R-:W4:Y:S05]  /*00c0*/  LDCU UR16, c[0x3][URZ] ;  /* 0x00c00000ff1077ac */ /* 0x000f2a0008000800 */
[----:B------:R-:W2:Y:S01]  /*00d0*/  LDC.64 R4, c[0x0][0x380] ;  /* 0x0000e000ff047b82 */ /* 0x000ea20000000a00 */
[----:B0-----:R-:W-:-:S07]  /*00e0*/  UIMAD UR12, UR5, UR9, URZ ;  /* 0x00000009050c72a4 */ /* 0x001fce000f8e02ff */
[----:B------:R-:W0:Y:S01]  /*00f0*/  LDC.64 R6, c[0x0][0x388] ;  /* 0x0000e200ff067b82 */ /* 0x000e220000000a00 */
[----:B------:R-:W-:Y:S02]  /*0100*/  USHF.R.S32.HI UR4, URZ, 0x1f, UR12 ;  /* 0x0000001fff047899 */ /* 0x000fe4000801140c */
[----:B------:R-:W-:-:S04]  /*0110*/  UIADD3 UR7, UP0, UPT, UR12, UR8, URZ ;  /* 0x000000080c077290 */ /* 0x000fc8000ff1e0ff */
[----:B------:R-:W-:Y:S02]  /*0120*/  ULEA.HI.X.SX32 UR4, UR8, UR4, 0x1, UP0 ;  /* 0x0000000408047291 */ /* 0x000fe400080f0eff */
[----:B-1----:R-:W-:Y:S01]  /*0130*/  ULEA UR6, UP0, UR7, UR10, 0x2 ;  /* 0x0000000a07067291 */ /* 0x002fe2000f8010ff */
[----:B------:R-:W1:Y:S03]  /*0140*/  LDCU UR10, c[0x0][0x360] ;  /* 0x00006c00ff0a77ac */ /* 0x000e660008000800 */
[----:B------:R-:W-:Y:S02]  /*0150*/  ULEA.HI.X UR7, UR7, UR11, UR4, 0x2, UP0 ;  /* 0x0000000b07077291 */ /* 0x000fe400080f1404 */
[----:B------:R-:W-:Y:S02]  /*0160*/  UIADD3 UR4, UPT, UPT, UR5, 0x1, URZ ;  /* 0x0000000105047890 */ /* 0x000fe4000fffe0ff */
[----:B------:R-:W-:-:S02]  /*0170*/  UIMAD UR5, UR5, UR8, URZ ;  /* 0x00000008050572a4 */ /* 0x000fc4000f8e02ff */
[----:B------:R-:W-:Y:S02]  /*0180*/  UISETP.NE.AND UP0, UPT, UR4, UR9, UPT ;  /* 0x000000090400728c */ /* 0x000fe4000bf05270 */
[----:B------:R-:W-:Y:S01]  /*0190*/  UIADD3 UR4, UPT, UPT, UR12, UR9, URZ ;  /* 0x000000090c047290 */ /* 0x000fe2000fffe0ff */
[----:B------:R-:W0:Y:S01]  /*01a0*/  LDCU UR11, c[0x3][0x1c] ;  /* 0x00c00380ff0b77ac */ /* 0x000e220008000800 */
[----:B------:R-:W-:Y:S02]  /*01b0*/  UIADD3 UR8, UPT, UPT, UR12, 0x1, URZ ;  /* 0x000000010c087890 */ /* 0x000fe4000fffe0ff */
[----:B---34-:R-:W-:-:S12]  /*01c0*/  USEL UR4, UR4, URZ, UP0 ;  /* 0x000000ff04047287 */ /* 0x018fd80008000000 */
.L_x_1:
[C---:B------:R-:W-:Y:S02]  /*01d0*/  IADD3 R13, PT, PT, R0.reuse, UR4, RZ ;  /* 0x00000004000d7c10 */ /* 0x040fe4000fffe0ff */
[----:B------:R-:W-:-:S03]  /*01e0*/  IADD3 R11, PT, PT, R0, UR5, RZ ;  /* 0x00000005000b7c10 */ /* 0x000fc6000fffe0ff */
[----:B--2---:R-:W-:-:S04]  /*01f0*/  IMAD.WIDE R12, R13, 0x4, R4 ;  /* 0x000000040d0c7825 */ /* 0x004fc800078e0204 */
[C---:B------:R-:W-:Y:S02]  /*0200*/  IMAD.WIDE R8, R11.reuse, 0x4, R4 ;  /* 0x000000040b087825 */ /* 0x040fe400078e0204 */
[----:B------:R-:W2:Y:S02]  /*0210*/  LDG.E R13, desc[UR14][R12.64] ;  /* 0x0000000e0c0d7981 */ /* 0x000ea4000c1e1900 */
[----:B0-----:R-:W-:Y:S02]  /*0220*/  IMAD.WIDE R10, R11, 0x4, R6 ;  /* 0x000000040b0a7825 */ /* 0x001fe400078e0206 */
[----:B------:R-:W2:Y:S04]  /*0230*/  LDG.E R8, desc[UR14][R8.64] ;  /* 0x0000000e08087981 */ /* 0x000ea8000c1e1900 */
[----:B------:R-:W3:Y:S01]  /*0240*/  LDG.E R14, desc[UR14][R10.64] ;  /* 0x0000000e0a0e7981 */ /* 0x000ee2000c1e1900 */
[----:B------:R-:W-:-:S02]  /*0250*/  ISETP.NE.AND P0, PT, R0, UR13, PT ;  /* 0x0000000d00007c0c */ /* 0x000fc4000bf05270 */
[----:B------:R-:W-:-:S11]  /*0260*/  IADD3 R21, PT, PT, R0, UR12, RZ ;  /* 0x0000000c00157c10 */ /* 0x000fd6000fffe0ff */
[----:B------:R-:W-:Y:S01]  /*0270*/  @P0 IADD3 R19, PT, PT, R0, UR8, RZ ;  /* 0x0000000800130c10 */ /* 0x000fe2000fffe0ff */
[----:B--2---:R-:W-:-:S04]  /*0280*/  FADD R15, R8, -R13 ;  /* 0x8000000d080f7221 */ /* 0x004fc80000000000 */
[----:B------:R-:W-:-:S04]  /*0290*/  @P0 IMAD.WIDE R12, R19, 0x4, R4 ;  /* 0x00000004130c0825 */ /* 0x000fc800078e0204 */
[----:B---3--:R-:W-:Y:S01]  /*02a0*/  FFMA R17, R15, UR11, R14 ;  /* 0x0000000b0f117c23 */ /* 0x008fe2000800000e */
[----:B------:R-:W-:Y:S02]  /*02b0*/  MOV R14, UR6 ;  /* 0x00000006000e7c02 */ /* 0x000fe40008000f00 */
[----:B------:R-:W-:Y:S01]  /*02c0*/  MOV R15, UR7 ;  /* 0x00000007000f7c02 */ /* 0x000fe20008000f00 */
[----:B------:R-:W-:Y:S01]  /*02d0*/  IMAD.WIDE R8, R21, 0x4, R2 ;  /* 0x0000000415087825 */ /* 0x000fe200078e0202 */
[----:B------:R3:W-:Y:S04]  /*02e0*/  STG.E desc[UR14][R10.64], R17 ;  /* 0x000000110a007986 */ /* 0x0007e8000c10190e */
[----:B------:R-:W2:Y:S04]  /*02f0*/  @!P0 LDG.E R14, desc[UR14][R14.64+-0x4] ;  /* 0xfffffc0e0e0e8981 */ /* 0x000ea8000c1e1900 */
[----:B------:R-:W4:Y:S04]  /*0300*/  @P0 LDG.E R18, desc[UR14][R12.64] ;  /* 0x0000000e0c120981 */ /* 0x000f28000c1e1900 */
[----:B------:R-:W4:Y:S04]  /*0310*/  @P0 LDG.E R19, desc[UR14][R12.64+-0x4] ;  /* 0xfffffc0e0c130981 */ /* 0x000f28000c1e1900 */
[----:B------:R-:W5:Y:S01]  /*0320*/  LDG.E R21, desc[UR14][R8.64] ;  /* 0x0000000e08157981 */ /* 0x000f62000c1e1900 */
[----:B-1----:R-:W-:Y:S01]  /*0330*/  IADD3 R0, PT, PT, R0, UR10, RZ ;  /* 0x0000000a00007c10 */ /* 0x002fe2000fffe0ff */
[----:B--2---:R-:W-:Y:S01]  /*0340*/  @!P0 FADD R16, RZ, -R14 ;  /* 0x8000000eff108221 */ /* 0x004fe20000000000 */
[----:B----4-:R-:W-:-:S04]  /*0350*/  @P0 FADD R16, R18, -R19 ;  /* 0x8000001312100221 */ /* 0x010fc80000000000 */
[----:B-----5:R-:W-:-:S05]  /*0360*/  FFMA R21, R16, UR11, R21 ;  /* 0x0000000b10157c23 */ /* 0x020fca0008000015 */
[----:B------:R3:W-:Y:S01]  /*0370*/  STG.E desc[UR14][R8.64], R21 ;  /* 0x0000001508007986 */ /* 0x0007e2000c10190e */
[----:B------:R-:W-:-:S13]  /*0380*/  ISETP.GE.AND P0, PT, R0, UR16, PT ;  /* 0x0000001000007c0c */ /* 0x000fda000bf06270 */
[----:B---3--:R-:W-:Y:S05]  /*0390*/  @!P0 BRA `(.L_x_1) ;  /* 0xfffffffc008c8947 */ /* 0x008fea000383ffff */
[----:B------:R-:W-:Y:S05]  /*03a0*/  BSYNC.RECONVERGENT B0 ;  /* 0x0000000000007941 */ /* 0x000fea0003800200 */
.L_x_0:
[----:B------:R-:W-:Y:S05]  /*03b0*/  EXIT ;  /* 0x000000000000794d */ /* 0x000fea0003800000 */
.L_x_2:
[----:B------:R-:W-:-:S00]  /*03c0*/  BRA `(.L_x_2) ;  /* 0xfffffffc00fc7947 */ /* 0x000fc0000383ffff */
[----:B------:R-:W-:-:S00]  /*03d0*/  NOP ;  /* 0x0000000000007918 */ /* 0x000fc00000000000 */
        /* <DEDUP_REMOVED lines=10> */
.L_x_16:


//--------------------- .text._Z7ezCalc2Pfi       --------------------------
	.section	.text._Z7ezCalc2Pfi,"ax",@progbits
	.align	128
        .global         _Z7ezCalc2Pfi
        .type           _Z7ezCalc2Pfi,@function
        .size           _Z7ezCalc2Pfi,(.L_x_17 - _Z7ezCalc2Pfi)
        .other          _Z7ezCalc2Pfi,@"STO_CUDA_ENTRY STV_DEFAULT"
_Z7ezCalc2Pfi:
.text._Z7ezCalc2Pfi:
[----:B------:R-:W-:Y:S01]  /*0000*/  LDC R1, c[0x0][0x37c] ;  /* 0x0000df00ff017b82 */ /* 0x000fe20000000800 */
[----:B------:R-:W0:Y:S01]  /*0010*/  S2R R8, SR_TID.X ;  /* 0x0000000000087919 */ /* 0x000e220000002100 */
[----:B------:R-:W0:Y:S02]  /*0020*/  LDCU UR4, c[0x3][0x4] ;  /* 0x00c00080ff0477ac */ /* 0x000e240008000800 */
[----:B0-----:R-:W-:-:S13]  /*0030*/  ISETP.GE.AND P0, PT, R8, UR4, PT ;  /* 0x0000000408007c0c */ /* 0x001fda000bf06270 */
[----:B------:R-:W-:Y:S05]  /*0040*/  @P0 EXIT ;  /* 0x000000000000094d */ /* 0x000fea0003800000 */
[----:B------:R-:W0:Y:S01]  /*0050*/  LDC.64 R4, c[0x3][0x10] ;  /* 0x00c00400ff047b82 */ /* 0x000e220000000a00 */
[----:B------:R-:W1:Y:S01]  /*0060*/  LDCU UR4, c[0x0][0x388] ;  /* 0x00007100ff0477ac */ /* 0x000e620008000800 */
[----:B------:R-:W2:Y:S01]  /*0070*/  LDCU UR5, c[0x3][0x18] ;  /* 0x00c00300ff0577ac */ /* 0x000ea20008000800 */
[----:B------:R-:W3:Y:S01]  /*0080*/  LDCU.64 UR6, c[0x0][0x358] ;  /* 0x00006b00ff0677ac */ /* 0x000ee20008000a00 */
[----:B-1----:R-:W-:Y:S01]  /*0090*/  I2FP.F32.S32 R3, UR4 ;  /* 0x0000000400037c45 */ /* 0x002fe20008201400 */
[----:B------:R-:W1:Y:S01]  /*00a0*/  LDCU UR4, c[0x0][0x360] ;  /* 0x00006c00ff0477ac */ /* 0x000e620008000800 */
[----:B0-----:R-:W-:-:S04]  /*00b0*/  FADD R0, R4, R4 ;  /* 0x0000000404007221 */ /* 0x001fc80000000000 */
[----:B------:R-:W-:-:S04]  /*00c0*/  FMUL R0, R0, R5 ;  /* 0x0000000500007220 */ /* 0x000fc80000400000 */
[----:B------:R-:W-:-:S04]  /*00d0*/  FMUL R0, R0, R3 ;  /* 0x0000000300007220 */ /* 0x000fc80000400000 */
[----:B--2---:R-:W-:-:S04]  /*00e0*/  FMUL R0, R0, UR5 ;  /* 0x0000000500007c20 */ /* 0x004fc80008400000 */
[----:B------:R-:W-:Y:S01]  /*00f0*/  FMUL R3, R0, 0.63661974668502807617 ;  /* 0x3f22f98300037820 */ /* 0x000fe20000400000 */
[----:B------:R-:W-:-:S03]  /*0100*/  SHF.R.U32.HI R4, RZ, 0x17, R0 ;  /* 0x00000017ff047819 */ /* 0x000fc60000011600 */
[----:B------:R0:W2:Y:S01]  /*0110*/  F2I.NTZ R9, R3 ;  /* 0x0000000300097305 */ /* 0x0000a20000203100 */
[----:B------:R-:W-:-:S05]  /*0120*/  LOP3.LUT R6, R4, 0xe0, RZ, 0xc0, !PT ;  /* 0x000000e004067812 */ /* 0x000fca00078ec0ff */
[----:B------:R-:W-:Y:S02]  /*0130*/  VIADD R6, R6, 0xffffff80 ;  /* 0xffffff8006067836 */ /* 0x000fe40000000000 */
[----:B0-----:R-:W-:Y:S02]  /*0140*/  IMAD.MOV.U32 R3, RZ, RZ, R8 ;  /* 0x000000ffff037224 */ /* 0x001fe400078e0008 */
[----:B------:R-:W-:Y:S01]  /*0150*/  FMUL R8, RZ, R0 ;  /* 0x00000000ff087220 */ /* 0x000fe20000400000 */
[----:B--2---:R-:W-:-:S05]  /*0160*/  I2FP.F32.S32 R5, R9 ;  /* 0x0000000900057245 */ /* 0x004fca0000201400 */
[----:B------:R-:W-:-:S04]  /*0170*/  FFMA R2, R5, -1.5707962512969970703, R0 ;  /* 0xbfc90fda05027823 */ /* 0x000fc80000000000 */
[----:B------:R-:W-:-:S04]  /*0180*/  FFMA R2, R5, -7.5497894158615963534e-08, R2 ;  /* 0xb3a2216805027823 */ /* 0x000fc80000000002 */
[----:B------:R-:W-:Y:S01]  /*0190*/  FFMA R7, R5, -5.3903029534742383927e-15, R2 ;  /* 0xa7c234c505077823 */ /* 0x000fe20000000002 */
[----:B------:R-:W-:Y:S01]  /*01a0*/  LOP3.LUT P0, R2, R4, 0x1f, RZ, 0xc0, !PT ;  /* 0x0000001f04027812 */ /* 0x000fe2000780c0ff */
[----:B------:R-:W-:Y:S01]  /*01b0*/  IMAD.SHL.U32 R4, R0, 0x100, RZ ;  /* 0x0000010000047824 */ /* 0x000fe200078e00ff */
[----:B------:R-:W-:-:S04]  /*01c0*/  SHF.R.U32.HI R5, RZ, 0x5, R6 ;  /* 0x00000005ff057819 */ /* 0x000fc80000011606 */
[----:B------:R-:W-:Y:S01]  /*01d0*/  LOP3.LUT R4, R4, 0x80000000, RZ, 0xfc, !PT ;  /* 0x8000000004047812 */ /* 0x000fe200078efcff */
[----:B------:R-:W-:-:S06]  /*01e0*/  IMAD.U32 R5, R5, -0x4, RZ ;  /* 0xfffffffc05057824 */ /* 0x000fcc00078e00ff */
[----:B-1-3--:R-:W-:Y:S05]  /*01f0*/  @!P0 BRA `(.L_x_3) ;  /* 0x0000000400c88947 */ /* 0x00afea0003800000 */
[----:B------:R-:W-:Y:S02]  /*0200*/  FSETP.GE.AND P1, PT, |R0|, 105615, PT ;  /* 0x47ce47800000780b */ /* 0x000fe40003f26200 */
[----:B------:R-:W-:Y:S02]  /*0210*/  IADD3 R6, PT, PT, -R2, 0x20, RZ ;  /* 0x0000002002067810 */ /* 0x000fe40007ffe1ff */
[----:B------:R-:W-:Y:S02]  /*0220*/  FSEL R7, R7, R8, !P1 ;  /* 0x0000000807077208 */ /* 0x000fe40004800000 */
[----:B------:R-:W-:Y:S02]  /*0230*/  FSETP.EQ.OR P0, PT, |R0|, +INF , !P1 ;  /* 0x7f8000000000780b */ /* 0x000fe40004f02600 */
[----:B------:R-:W-:-:S11]  /*0240*/  SEL R8, R9, RZ, !P1 ;  /* 0x000000ff09087207 */ /* 0x000fd60004800000 */
.L_x_6:
[----:B------:R-:W-:Y:S02]  /*0250*/  IMAD.MOV.U32 R21, RZ, RZ, R8 ;  /* 0x000000ffff157224 */ /* 0x000fe400078e0008 */
[----:B------:R-:W-:Y:S01]  /*0260*/  IMAD.MOV.U32 R19, RZ, RZ, R7 ;  /* 0x000000ffff137224 */ /* 0x000fe200078e0007 */
[----:B0-----:R-:W-:Y:S06]  /*0270*/  @P0 BRA `(.L_x_4) ;  /* 0x0000000400380947 */ /* 0x001fec0003800000 */
[----:B------:R-:W0:Y:S01]  /*0280*/  LDC.64 R14, c[0x4][RZ] ;  /* 0x01000000ff0e7b82 */ /* 0x000e220000000a00 */
[----:B------:R-:W-:Y:S02]  /*0290*/  HFMA2 R23, -RZ, RZ, 0, 0 ;  /* 0x00000000ff177431 */ /* 0x000fe400000001ff */
[----:B------:R-:W-:Y:S02]  /*02a0*/  IMAD.MOV.U32 R25, RZ, RZ, RZ ;  /* 0x000000ffff197224 */ /* 0x000fe400078e00ff */
[----:B------:R-:W-:-:S07]  /*02b0*/  IMAD.MOV.U32 R21, RZ, RZ, RZ ;  /* 0x000000ffff157224 */ /* 0x000fce00078e00ff */
.L_x_5:
[----:B0-----:R-:W-:-:S06]  /*02c0*/  IMAD.WIDE.U32 R16, R21, 0x4, R14 ;  /* 0x0000000415107825 */ /* 0x001fcc00078e000e */
[----:B------:R-:W2:Y:S01]  /*02d0*/  LDG.E.CONSTANT R17, desc[UR6][R16.64] ;  /* 0x0000000610117981 */ /* 0x000ea2000c1e9900 */
[C---:B------:R-:W-:Y:S02]  /*02e0*/  IMAD.SHL.U32 R22, R21.reuse, 0x4, RZ ;  /* 0x0000000415167824 */ /* 0x040fe400078e00ff */
[----:B------:R-:W-:-:S03]  /*02f0*/  VIADD R21, R21, 0x1 ;  /* 0x0000000115157836 */ /* 0x000fc60000000000 */
[C---:B------:R-:W-:Y:S02]  /*0300*/  ISETP.EQ.AND P6, PT, R22.reuse, RZ, PT ;  /* 0x000000ff1600720c */ /* 0x040fe40003fc2270 */
[C---:B------:R-:W-:Y:S02]  /*0310*/  ISETP.EQ.AND P5, PT, R22.reuse, 0x4, PT ;  /* 0x000000041600780c */ /* 0x040fe40003fa2270 */
[C---:B------:R-:W-:Y:S02]  /*0320*/  ISETP.EQ.AND P4, PT, R22.reuse, 0x8, PT ;  /* 0x000000081600780c */ /* 0x040fe40003f82270 */
[C---:B------:R-:W-:Y:S02]  /*0330*/  ISETP.EQ.AND P3, PT, R22.reuse, 0xc, PT ;  /* 0x0000000c1600780c */ /* 0x040fe40003f62270 */
[----:B------:R-:W-:Y:S01]  /*0340*/  ISETP.EQ.AND P2, PT, R22, 0x10, PT ;  /* 0x000000101600780c */ /* 0x000fe20003f42270 */
[----:B--2---:R-:W-:-:S03]  /*0350*/  IMAD.WIDE.U32 R18, R17, R4, RZ ;  /* 0x0000000411127225 */ /* 0x004fc600078e00ff */
[----:B------:R-:W-:-:S04]  /*0360*/  IADD3 R18, P1, PT, R18, R23, RZ ;  /* 0x0000001712127210 */ /* 0x000fc80007f3e0ff */
[----:B------:R-:W-:Y:S01]  /*0370*/  @P6 MOV R9, R18 ;  /* 0x0000001200096202 */ /* 0x000fe20000000f00 */
[----:B------:R-:W-:Y:S01]  /*0380*/  IMAD.X R23, R19, 0x1, R25, P1 ;  /* 0x0000000113177824 */ /* 0x000fe200008e0619 */
[----:B------:R-:W-:Y:S01]  /*0390*/  ISETP.NE.AND P6, PT, R21, 0x6, PT ;  /* 0x000000061500780c */ /* 0x000fe20003fc5270 */
[--C-:B------:R-:W-:Y:S01]  /*03a0*/  @P5 IMAD.MOV.U32 R11, RZ, RZ, R18.reuse ;  /* 0x000000ffff0b5224 */ /* 0x100fe200078e0012 */
[----:B------:R-:W-:Y:S01]  /*03b0*/  ISETP.EQ.AND P1, PT, R22, 0x14, PT ;  /* 0x000000141600780c */ /* 0x000fe20003f22270 */
[--C-:B------:R-:W-:Y:S02]  /*03c0*/  @P4 IMAD.MOV.U32 R12, RZ, RZ, R18.reuse ;  /* 0x000000ffff0c4224 */ /* 0x100fe400078e0012 */
[--C-:B------:R-:W-:Y:S02]  /*03d0*/  @P3 IMAD.MOV.U32 R13, RZ, RZ, R18.reuse ;  /* 0x000000ffff0d3224 */ /* 0x100fe400078e0012 */
[----:B------:R-:W-:-:S08]  /*03e0*/  @P2 IMAD.MOV.U32 R20, RZ, RZ, R18 ;  /* 0x000000ffff142224 */ /* 0x000fd000078e0012 */
[----:B------:R-:W-:Y:S01]  /*03f0*/  @P1 IMAD.MOV.U32 R10, RZ, RZ, R18 ;  /* 0x000000ffff0a1224 */ /* 0x000fe200078e0012 */
[----:B------:R-:W-:Y:S06]  /*0400*/  @P6 BRA `(.L_x_5) ;  /* 0xfffffffc00ac6947 */ /* 0x000fec000383ffff */
[C---:B------:R-:W-:Y:S01]  /*0410*/  ISETP.EQ.AND P2, PT, R5.reuse, -0x18, PT ;  /* 0xffffffe80500780c */ /* 0x040fe20003f42270 */
[----:B------:R-:W-:Y:S01]  /*0420*/  UMOV UR8, 0x54442d19 ;  /* 0x54442d1900087882 */ /* 0x000fe20000000000 */
[C---:B------:R-:W-:Y:S01]  /*0430*/  ISETP.EQ.AND P6, PT, R5.reuse, -0x14, PT ;  /* 0xffffffec0500780c */ /* 0x040fe20003fc2270 */
[----:B------:R-:W-:Y:S01]  /*0440*/  UMOV UR9, 0x3bf921fb ;  /* 0x3bf921fb00097882 */ /* 0x000fe20000000000 */
[C---:B------:R-:W-:Y:S02]  /*0450*/  ISETP.EQ.AND P5, PT, R5.reuse, -0x10, PT ;  /* 0xfffffff00500780c */ /* 0x040fe40003fa2270 */
[C---:B------:R-:W-:Y:S02]  /*0460*/  ISETP.EQ.AND P1, PT, R5.reuse, -0xc, PT ;  /* 0xfffffff40500780c */ /* 0x040fe40003f22270 */
[C---:B------:R-:W-:Y:S02]  /*0470*/  ISETP.EQ.AND P4, PT, R5.reuse, -0x8, PT ;  /* 0xfffffff80500780c */ /* 0x040fe40003f82270 */
[----:B------:R-:W-:-:S03]  /*0480*/  ISETP.EQ.AND P3, PT, R5, -0x4, PT ;  /* 0xfffffffc0500780c */ /* 0x000fc60003f62270 */
[----:B------:R-:W-:Y:S02]  /*0490*/  @P2 MOV R17, R9 ;  /* 0x0000000900112202 */ /* 0x000fe40000000f00 */
[----:B------:R-:W-:Y:S01]  /*04a0*/  @P6 IMAD.MOV.U32 R15, RZ, RZ, R9 ;  /* 0x000000ffff0f6224 */ /* 0x000fe200078e0009 */
[C---:B------:R-:W-:Y:S01]  /*04b0*/  ISETP.EQ.AND P2, PT, R5.reuse, RZ, PT ;  /* 0x000000ff0500720c */ /* 0x040fe20003f42270 */
[----:B------:R-:W-:Y:S01]  /*04c0*/  @P6 IMAD.MOV.U32 R17, RZ, RZ, R11 ;  /* 0x000000ffff116224 */ /* 0x000fe200078e000b */
[C---:B------:R-:W-:Y:S01]  /*04d0*/  ISETP.EQ.AND P6, PT, R5.reuse, 0x4, PT ;  /* 0x000000040500780c */ /* 0x040fe20003fc2270 */
[----:B------:R-:W-:Y:S01]  /*04e0*/  @P5 IMAD.MOV.U32 R19, RZ, RZ, R9 ;  /* 0x000000ffff135224 */ /* 0x000fe200078e0009 */
[----:B------:R-:W-:Y:S01]  /*04f0*/  @P5 MOV R17, R12 ;  /* 0x0000000c00115202 */ /* 0x000fe20000000f00 */
[--C-:B------:R-:W-:Y:S01]  /*0500*/  @P5 IMAD.MOV.U32 R15, RZ, RZ, R11.reuse ;  /* 0x000000ffff0f5224 */ /* 0x100fe200078e000b */
[----:B------:R-:W-:Y:S01]  /*0510*/  ISETP.EQ.AND P5, PT, R5, 0x8, PT ;  /* 0x000000080500780c */ /* 0x000fe20003fa2270 */
[----:B------:R-:W-:-:S02]  /*0520*/  @P1 IMAD.MOV.U32 R19, RZ, RZ, R11 ;  /* 0x000000ffff131224 */ /* 0x000fc400078e000b */
[--C-:B------:R-:W-:Y:S02]  /*0530*/  @P1 IMAD.MOV.U32 R15, RZ, RZ, R12.reuse ;  /* 0x000000ffff0f1224 */ /* 0x100fe400078e000c */
[----:B------:R-:W-:Y:S02]  /*0540*/  @P4 IMAD.MOV.U32 R19, RZ, RZ, R12 ;  /* 0x000000ffff134224 */ /* 0x000fe400078e000c */
[--C-:B------:R-:W-:Y:S01]  /*0550*/  @P1 IMAD.MOV.U32 R17, RZ, RZ, R13.reuse ;  /* 0x000000ffff111224 */ /* 0x100fe200078e000d */
[----:B------:R-:W-:Y:S01]  /*0560*/  @P4 MOV R17, R20 ;  /* 0x0000001400114202 */ /* 0x000fe20000000f00 */
[--C-:B------:R-:W-:Y:S01]  /*0570*/  @P4 IMAD.MOV.U32 R15, RZ, RZ, R13.reuse ;  /* 0x000000ffff0f4224 */ /* 0x100fe200078e000d */
[----:B------:R-:W-:Y:S01]  /*0580*/  ISETP.GE.AND P1, PT, R0, RZ, PT ;  /* 0x000000ff0000720c */ /* 0x000fe20003f26270 */
[----:B------:R-:W-:Y:S02]  /*0590*/  @P3 IMAD.MOV.U32 R19, RZ, RZ, R13 ;  /* 0x000000ffff133224 */ /* 0x000fe400078e000d */
[----:B------:R-:W-:-:S02]  /*05a0*/  @P3 IMAD.MOV.U32 R15, RZ, RZ, R20 ;  /* 0x000000ffff0f3224 */ /* 0x000fc400078e0014 */
[----:B------:R-:W-:Y:S02]  /*05b0*/  @P2 IMAD.MOV.U32 R19, RZ, RZ, R20 ;  /* 0x000000ffff132224 */ /* 0x000fe400078e0014 */
[--C-:B------:R-:W-:Y:S01]  /*05c0*/  @P3 IMAD.MOV.U32 R17, RZ, RZ, R10.reuse ;  /* 0x000000ffff113224 */ /* 0x100fe200078e000a */
[----:B------:R-:W-:Y:S01]  /*05d0*/  @P2 MOV R17, R23 ;  /* 0x0000001700112202 */ /* 0x000fe20000000f00 */
[--C-:B------:R-:W-:Y:S02]  /*05e0*/  @P2 IMAD.MOV.U32 R15, RZ, RZ, R10.reuse ;  /* 0x000000ffff0f2224 */ /* 0x100fe400078e000a */
[----:B------:R-:W-:Y:S01]  /*05f0*/  @P6 IMAD.MOV.U32 R19, RZ, RZ, R10 ;  /* 0x000000ffff136224 */ /* 0x000fe200078e000a */
[----:B------:R-:W-:Y:S01]  /*0600*/  SHF.L.U32 R14, R17, R2, RZ ;  /* 0x00000002110e7219 */ /* 0x000fe200000006ff */
[--C-:B------:R-:W-:Y:S02]  /*0610*/  @P6 IMAD.MOV.U32 R15, RZ, RZ, R23.reuse ;  /* 0x000000ffff0f6224 */ /* 0x100fe400078e0017 */
[----:B------:R-:W-:-:S03]  /*0620*/  @P5 IMAD.MOV.U32 R19, RZ, RZ, R23 ;  /* 0x000000ffff135224 */ /* 0x000fc600078e0017 */
[-C--:B------:R-:W-:Y:S02]  /*0630*/  SHF.R.U32.HI R17, RZ, R6.reuse, R15 ;  /* 0x00000006ff117219 */ /* 0x080fe4000001160f */
[----:B------:R-:W-:Y:S02]  /*0640*/  SHF.R.U32.HI R16, RZ, R6, R19 ;  /* 0x00000006ff107219 */ /* 0x000fe40000011613 */
[----:B------:R-:W-:Y:S01]  /*0650*/  SHF.L.U32 R15, R15, R2, RZ ;  /* 0x000000020f0f7219 */ /* 0x000fe200000006ff */
[----:B------:R-:W-:-:S04]  /*0660*/  IMAD.IADD R18, R14, 0x1, R17 ;  /* 0x000000010e127824 */ /* 0x000fc800078e0211 */
[----:B------:R-:W-:-:S05]  /*0670*/  IMAD.IADD R15, R15, 0x1, R16 ;  /* 0x000000010f0f7824 */ /* 0x000fca00078e0210 */
[C-C-:B------:R-:W-:Y:S01]  /*0680*/  SHF.L.W.U32.HI R21, R15.reuse, 0x2, R18.reuse ;  /* 0x000000020f157819 */ /* 0x140fe20000010e12 */
[----:B------:R-:W-:Y:S01]  /*0690*/  IMAD.SHL.U32 R15, R15, 0x4, RZ ;  /* 0x000000040f0f7824 */ /* 0x000fe200078e00ff */
[----:B------:R-:W-:Y:S02]  /*06a0*/  SHF.R.U32.HI R18, RZ, 0x1e, R18 ;  /* 0x0000001eff127819 */ /* 0x000fe40000011612 */
[----:B------:R-:W-:Y:S02]  /*06b0*/  SHF.R.S32.HI R16, RZ, 0x1f, R21 ;  /* 0x0000001fff107819 */ /* 0x000fe40000011415 */
[----:B------:R-:W-:Y:S02]  /*06c0*/  LOP3.LUT R19, R21, R0, RZ, 0x3c, !PT ;  /* 0x0000000015137212 */ /* 0x000fe400078e3cff */
[C---:B------:R-:W-:Y:S02]  /*06d0*/  LOP3.LUT R14, R16.reuse, R15, RZ, 0x3c, !PT ;  /* 0x0000000f100e7212 */ /* 0x040fe400078e3cff */
[----:B------:R-:W-:-:S02]  /*06e0*/  LOP3.LUT R15, R16, R21, RZ, 0x3c, !PT ;  /* 0x00000015100f7212 */ /* 0x000fc400078e3cff */
[----:B------:R-:W-:Y:S02]  /*06f0*/  ISETP.GE.AND P2, PT, R19, RZ, PT ;  /* 0x000000ff1300720c */ /* 0x000fe40003f46270 */
[----:B------:R-:W-:Y:S02]  /*0700*/  LEA.HI R21, R21, R18, RZ, 0x1 ;  /* 0x0000001215157211 */ /* 0x000fe400078f08ff */
[----:B------:R-:W0:Y:S02]  /*0710*/  I2F.F64.S64 R14, R14 ;  /* 0x0000000e000e7312 */ /* 0x000e240000301c00 */
[----:B------:R-:W-:Y:S01]  /*0720*/  @!P1 IADD3 R21, PT, PT, -R21, RZ, RZ ;  /* 0x000000ff15159210 */ /* 0x000fe20007ffe1ff */
[----:B0-----:R-:W-:-:S10]  /*0730*/  DMUL R16, R14, UR8 ;  /* 0x000000080e107c28 */ /* 0x001fd40008000000 */
[----:B------:R-:W0:Y:S02]  /*0740*/  F2F.F32.F64 R16, R16 ;  /* 0x0000001000107310 */ /* 0x000e240000301000 */
[----:B0-----:R-:W-:-:S07]  /*0750*/  FSEL R19, -R16, R16, !P2 ;  /* 0x0000001010137208 */ /* 0x001fce0005000100 */
.L_x_4:
[----:B------:R-:W-:Y:S01]  /*0760*/  LOP3.LUT R14, R21, 0x1, RZ, 0xc0, !PT ;  /* 0x00000001150e7812 */ /* 0x000fe200078ec0ff */
[----:B------:R-:W-:Y:S02]  /*0770*/  IMAD.MOV.U32 R16, RZ, RZ, 0x37cbac00 ;  /* 0x37cbac00ff107424 */ /* 0x000fe400078e00ff */
[----:B------:R-:W-:Y:S01]  /*0780*/  FMUL R17, R19, R19 ;  /* 0x0000001313117220 */ /* 0x000fe20000400000 */
[----:B------:R-:W0:Y:S01]  /*0790*/  LDC R18, c[0x3][0xc] ;  /* 0x00c00300ff127b82 */ /* 0x000e220000000800 */
[----:B------:R-:W-:Y:S01]  /*07a0*/  ISETP.NE.U32.AND P1, PT, R14, 0x1, PT ;  /* 0x000000010e00780c */ /* 0x000fe20003f25070 */
[----:B------:R-:W-:Y:S02]  /*07b0*/  IMAD.MOV.U32 R22, RZ, RZ, 0x3c0885e4 ;  /* 0x3c0885e4ff167424 */ /* 0x000fe400078e00ff */
[----:B------:R-:W-:Y:S01]  /*07c0*/  FFMA R16, R17, R16, -0.0013887860113754868507 ;  /* 0xbab607ed11107423 */ /* 0x000fe20000000010 */
[----:B------:R-:W0:Y:S01]  /*07d0*/  LDCU.64 UR8, c[0x3][URZ] ;  /* 0x00c00000ff0877ac */ /* 0x000e220008000a00 */
[----:B------:R-:W-:Y:S01]  /*07e0*/  VIADD R23, R21, 0x1 ;  /* 0x0000000115177836 */ /* 0x000fe20000000000 */
[----:B------:R-:W-:Y:S01]  /*07f0*/  FSEL R22, R22, 0.041666727513074874878, !P1 ;  /* 0x3d2aaabb16167808 */ /* 0x000fe20004800000 */
[----:B------:R-:W1:Y:S01]  /*0800*/  LDC.64 R14, c[0x0][0x380] ;  /* 0x0000e000ff0e7b82 */ /* 0x000e620000000a00 */
[----:B------:R-:W-:Y:S01]  /*0810*/  FSEL R16, R16, -0.00019574658654164522886, P1 ;  /* 0xb94d415310107808 */ /* 0x000fe20000800000 */
[----:B------:R-:W-:Y:S01]  /*0820*/  IMAD.MOV.U32 R21, RZ, RZ, 0x3e2aaaa8 ;  /* 0x3e2aaaa8ff157424 */ /* 0x000fe200078e00ff */
[----:B------:R-:W-:-:S03]  /*0830*/  LOP3.LUT P2, RZ, R23, 0x2, RZ, 0xc0, !PT ;  /* 0x0000000217ff7812 */ /* 0x000fc6000784c0ff */
[----:B------:R-:W-:Y:S01]  /*0840*/  FFMA R22, R17, R16, R22 ;  /* 0x0000001011167223 */ /* 0x000fe20000000016 */
[----:B------:R-:W-:Y:S02]  /*0850*/  FSEL R21, -R21, -0.4999999701976776123, !P1 ;  /* 0xbeffffff15157808 */ /* 0x000fe40004800100 */
[----:B------:R-:W-:-:S03]  /*0860*/  FSEL R16, R19, 1, !P1 ;  /* 0x3f80000013107808 */ /* 0x000fc60004800000 */
[C---:B------:R-:W-:Y:S02]  /*0870*/  FFMA R21, R17.reuse, R22, R21 ;  /* 0x0000001611157223 */ /* 0x040fe40000000015 */
[----:B------:R-:W-:Y:S01]  /*0880*/  FFMA R17, R17, R16, RZ ;  /* 0x0000001011117223 */ /* 0x000fe200000000ff */
[----:B0-----:R-:W-:-:S03]  /*0890*/  IMAD R19, R3, UR8, R18 ;  /* 0x0000000803137c24 */ /* 0x001fc6000f8e0212 */
[----:B------:R-:W-:Y:S01]  /*08a0*/  FFMA R17, R17, R21, R16 ;  /* 0x0000001511117223 */ /* 0x000fe20000000010 */
[----:B------:R-:W-:-:S03]  /*08b0*/  VIADD R3, R3, UR4 ;  /* 0x0000000403037c36 */ /* 0x000fc60008000000 */
[----:B------:R-:W-:Y:S01]  /*08c0*/  @P2 FADD R17, RZ, -R17 ;  /* 0x80000011ff112221 */ /* 0x000fe20000000000 */
[----:B-1----:R-:W-:Y:S01]  /*08d0*/  IMAD.WIDE R14, R19, 0x4, R14 ;  /* 0x00000004130e7825 */ /* 0x002fe200078e020e */
[----:B------:R-:W-:-:S04]  /*08e0*/  ISETP.GE.AND P1, PT, R3, UR9, PT ;  /* 0x0000000903007c0c */ /* 0x000fc8000bf26270 */
[----:B------:R0:W-:Y:S09]  /*08f0*/  STG.E desc[UR6][R14.64], R17 ;  /* 0x000000110e007986 */ /* 0x0001f2000c101906 */
[----:B------:R-:W-:Y:S05]  /*0900*/  @!P1 BRA `(.L_x_6) ;  /* 0xfffffff800509947 */ /* 0x000fea000383ffff */
[----:B------:R-:W-:Y:S05]  /*0910*/  EXIT ;  /* 0x000000000000794d */ /* 0x000fea0003800000 */
.L_x_3:
[----:B------:R-:W-:-:S04]  /*0920*/  FSETP.GE.AND P1, PT, |R0|, 105615, PT ;  /* 0x47ce47800000780b */ /* 0x000fc80003f26200 */
[----:B------:R-:W-:Y:S02]  /*0930*/  FSETP.EQ.OR P0, PT, |R0|, +INF , !P1 ;  /* 0x7f8000000000780b */ /* 0x000fe40004f02600 */
[----:B------:R-:W-:Y:S02]  /*0940*/  FSEL R8, R7, R8, !P1 ;  /* 0x0000000807087208 */ /* 0x000fe40004800000 */
[----:B------:R-:W-:-:S09]  /*0950*/  SEL R9, R9, RZ, !P1 ;  /* 0x000000ff09097207 */ /* 0x000fd20004800000 */
.L_x_9:
[----:B------:R-:W-:Y:S01]  /*0960*/  MOV R2, R9 ;  /* 0x0000000900027202 */ /* 0x000fe20000000f00 */
[----:B------:R-:W-:Y:S01]  /*0970*/  IMAD.MOV.U32 R19, RZ, RZ, R8 ;  /* 0x000000ffff137224 */ /* 0x000fe200078e0008 */
[----:B0-----:R-:W-:Y:S06]  /*0980*/  @P0 BRA `(.L_x_7) ;  /* 0x0000000400100947 */ /* 0x001fec0003800000 */
[----:B------:R-:W0:Y:S01]  /*0990*/  LDCU.64 UR8, c[0x4][URZ] ;  /* 0x01000000ff0877ac */ /* 0x000e220008000a00 */
[----:B------:R-:W-:Y:S02]  /*09a0*/  HFMA2 R2, -RZ, RZ, 0, 0 ;  /* 0x00000000ff027431 */ /* 0x000fe400000001ff */
[----:B------:R-:W-:Y:S02]  /*09b0*/  IMAD.MOV.U32 R19, RZ, RZ, RZ ;  /* 0x000000ffff137224 */ /* 0x000fe400078e00ff */
[----:B------:R-:W-:Y:S02]  /*09c0*/  IMAD.MOV.U32 R11, RZ, RZ, RZ ;  /* 0x000000ffff0b7224 */ /* 0x000fe400078e00ff */
[----:B------:R-:W-:Y:S02]  /*09d0*/  IMAD.MOV.U32 R20, RZ, RZ, RZ ;  /* 0x000000ffff147224 */ /* 0x000fe400078e00ff */
[----:B0-----:R-:W-:Y:S02]  /*09e0*/  IMAD.U32 R12, RZ, RZ, UR8 ;  /* 0x00000008ff0c7e24 */ /* 0x001fe4000f8e00ff */
[----:B------:R-:W-:-:S07]  /*09f0*/  IMAD.U32 R13, RZ, RZ, UR9 ;  /* 0x00000009ff0d7e24 */ /* 0x000fce000f8e00ff */
.L_x_8:
[----:B------:R-:W2:Y:S01]  /*0a00*/  LDG.E.CONSTANT R7, desc[UR6][R12.64] ;  /* 0x000000060c077981 */ /* 0x000ea2000c1e9900 */
[----:B------:R-:W-:Y:S01]  /*0a10*/  ISETP.EQ.AND P1, PT, R20, 0x4, PT ;  /* 0x000000041400780c */ /* 0x000fe20003f22270 */
[----:B------:R-:W-:Y:S01]  /*0a20*/  VIADD R2, R2, 0x1 ;  /* 0x0000000102027836 */ /* 0x000fe20000000000 */
[C---:B------:R-:W-:Y:S02]  /*0a30*/  ISETP.EQ.AND P6, PT, R20.reuse, RZ, PT ;  /* 0x000000ff1400720c */ /* 0x040fe40003fc2270 */
[C---:B------:R-:W-:Y:S02]  /*0a40*/  ISETP.EQ.AND P3, PT, R20.reuse, 0xc, PT ;  /* 0x0000000c1400780c */ /* 0x040fe40003f62270 */
[C---:B------:R-:W-:Y:S02]  /*0a50*/  ISETP.EQ.AND P4, PT, R20.reuse, 0x10, PT ;  /* 0x000000101400780c */ /* 0x040fe40003f82270 */
[----:B------:R-:W-:Y:S01]  /*0a60*/  ISETP.EQ.AND P5, PT, R20, 0x14, PT ;  /* 0x000000141400780c */ /* 0x000fe20003fa2270 */
[----:B--2---:R-:W-:-:S03]  /*0a70*/  IMAD.WIDE.U32 R6, R7, R4, RZ ;  /* 0x0000000407067225 */ /* 0x004fc600078e00ff */
[----:B------:R-:W-:-:S05]  /*0a80*/  IADD3 R6, P2, PT, R6, R19, RZ ;  /* 0x0000001306067210 */ /* 0x000fca0007f5e0ff */
[--C-:B------:R-:W-:Y:S01]  /*0a90*/  @P1 IMAD.MOV.U32 R14, RZ, RZ, R6.reuse ;  /* 0x000000ffff0e1224 */ /* 0x100fe200078e0006 */
[----:B------:R-:W-:Y:S01]  /*0aa0*/  ISETP.NE.AND P1, PT, R2, 0x6, PT ;  /* 0x000000060200780c */ /* 0x000fe20003f25270 */
[----:B------:R-:W-:Y:S01]  /*0ab0*/  IMAD.X R19, R7, 0x1, R11, P2 ;  /* 0x0000000107137824 */ /* 0x000fe200010e060b */
[----:B------:R-:W-:Y:S01]  /*0ac0*/  ISETP.EQ.AND P2, PT, R20, 0x8, PT ;  /* 0x000000081400780c */ /* 0x000fe20003f42270 */
[--C-:B------:R-:W-:Y:S01]  /*0ad0*/  @P6 IMAD.MOV.U32 R10, RZ, RZ, R6.reuse ;  /* 0x000000ffff0a6224 */ /* 0x100fe200078e0006 */
[----:B------:R-:W-:Y:S01]  /*0ae0*/  IADD3 R12, P6, PT, R12, 0x4, RZ ;  /* 0x000000040c0c7810 */ /* 0x000fe20007fde0ff */
[--C-:B------:R-:W-:Y:S02]  /*0af0*/  @P3 IMAD.MOV.U32 R16, RZ, RZ, R6.reuse ;  /* 0x000000ffff103224 */ /* 0x100fe400078e0006 */
[--C-:B------:R-:W-:Y:S02]  /*0b00*/  @P4 IMAD.MOV.U32 R17, RZ, RZ, R6.reuse ;  /* 0x000000ffff114224 */ /* 0x100fe400078e0006 */
[----:B------:R-:W-:-:S02]  /*0b10*/  @P5 IMAD.MOV.U32 R18, RZ, RZ, R6 ;  /* 0x000000ffff125224 */ /* 0x000fc400078e0006 */
[----:B------:R-:W-:Y:S02]  /*0b20*/  VIADD R20, R20, 0x4 ;  /* 0x0000000414147836 */ /* 0x000fe40000000000 */
[----:B------:R-:W-:Y:S02]  /*0b30*/  IMAD.X R13, RZ, RZ, R13, P6 ;  /* 0x000000ffff0d7224 */ /* 0x000fe400030e060d */
[----:B------:R-:W-:Y:S01]  /*0b40*/  @P2 MOV R15, R6 ;  /* 0x00000006000f2202 */ /* 0x000fe20000000f00 */
[----:B------:R-:W-:Y:S06]  /*0b50*/  @P1 BRA `(.L_x_8) ;  /* 0xfffffffc00a81947 */ /* 0x000fec000383ffff */
[C---:B------:R-:W-:Y:S01]  /*0b60*/  ISETP.EQ.AND P1, PT, R5.reuse, -0x18, PT ;  /* 0xffffffe80500780c */ /* 0x040fe20003f22270 */
[----:B------:R-:W-:Y:S01]  /*0b70*/  UMOV UR8, 0x54442d19 ;  /* 0x54442d1900087882 */ /* 0x000fe20000000000 */
[C---:B------:R-:W-:Y:S01]  /*0b80*/  ISETP.EQ.AND P5, PT, R5.reuse, -0x14, PT ;  /* 0xffffffec0500780c */ /* 0x040fe20003fa2270 */
[----:B------:R-:W-:Y:S01]  /*0b90*/  UMOV UR9, 0x3bf921fb ;  /* 0x3bf921fb00097882 */ /* 0x000fe20000000000 */
[C---:B------:R-:W-:Y:S02]  /*0ba0*/  ISETP.EQ.AND P4, PT, R5.reuse, -0x10, PT ;  /* 0xfffffff00500780c */ /* 0x040fe40003f82270 */
[C---:B------:R-:W-:Y:S02]  /*0bb0*/  ISETP.EQ.AND P3, PT, R5.reuse, -0xc, PT ;  /* 0xfffffff40500780c */ /* 0x040fe40003f62270 */
[----:B------:R-:W-:-:S05]  /*0bc0*/  ISETP.EQ.AND P2, PT, R5, -0x8, PT ;  /* 0xfffffff80500780c */ /* 0x000fca0003f42270 */
[----:B------:R-:W-:Y:S01]  /*0bd0*/  @P1 IMAD.MOV.U32 R11, RZ, RZ, R10 ;  /* 0x000000ffff0b1224 */ /* 0x000fe200078e000a */
[C---:B------:R-:W-:Y:S01]  /*0be0*/  ISETP.EQ.AND P1, PT, R5.reuse, -0x4, PT ;  /* 0xfffffffc0500780c */ /* 0x040fe20003f22270 */
[--C-:B------:R-:W-:Y:S01]  /*0bf0*/  @P5 IMAD.MOV.U32 R11, RZ, RZ, R14.reuse ;  /* 0x000000ffff0b5224 */ /* 0x100fe200078e000e */
[----:B------:R-:W-:Y:S01]  /*0c00*/  @P5 MOV R2, R10 ;  /* 0x0000000a00025202 */ /* 0x000fe20000000f00 */
[----:B------:R-:W-:Y:S01]  /*0c10*/  @P4 IMAD.MOV.U32 R2, RZ, RZ, R14 ;  /* 0x000000ffff024224 */ /* 0x000fe200078e000e */
[C---:B------:R-:W-:Y:S01]  /*0c20*/  ISETP.EQ.AND P5, PT, R5.reuse, RZ, PT ;  /* 0x000000ff0500720c */ /* 0x040fe20003fa2270 */
[--C-:B------:R-:W-:Y:S01]  /*0c30*/  @P4 IMAD.MOV.U32 R11, RZ, RZ, R15.reuse ;  /* 0x000000ffff0b4224 */ /* 0x100fe200078e000f */
[----:B------:R-:W-:Y:S01]  /*0c40*/  ISETP.EQ.AND P4, PT, R5, 0x4, PT ;  /* 0x000000040500780c */ /* 0x000fe20003f82270 */
[----:B------:R-:W-:Y:S01]  /*0c50*/  @P3 IMAD.MOV.U32 R2, RZ, RZ, R15 ;  /* 0x000000ffff023224 */ /* 0x000fe200078e000f */
[----:B------:R-:W-:Y:S01]  /*0c60*/  @P2 MOV R2, R16 ;  /* 0x0000001000022202 */ /* 0x000fe20000000f00 */
[----:B------:R-:W-:-:S02]  /*0c70*/  @P3 IMAD.MOV.U32 R11, RZ, RZ, R16 ;  /* 0x000000ffff0b3224 */ /* 0x000fc400078e0010 */
[--C-:B------:R-:W-:Y:S01]  /*0c80*/  @P2 IMAD.MOV.U32 R11, RZ, RZ, R17.reuse ;  /* 0x000000ffff0b2224 */ /* 0x100fe200078e0011 */
[----:B------:R-:W-:Y:S01]  /*0c90*/  ISETP.GE.AND P2, PT, R0, RZ, PT ;  /* 0x000000ff0000720c */ /* 0x000fe20003f46270 */
[----:B------:R-:W-:Y:S02]  /*0ca0*/  @P1 IMAD.MOV.U32 R2, RZ, RZ, R17 ;  /* 0x000000ffff021224 */ /* 0x000fe400078e0011 */
[--C-:B------:R-:W-:Y:S02]  /*0cb0*/  @P1 IMAD.MOV.U32 R11, RZ, RZ, R18.reuse ;  /* 0x000000ffff0b1224 */ /* 0x100fe400078e0012 */
[----:B------:R-:W-:Y:S02]  /*0cc0*/  @P5 IMAD.MOV.U32 R2, RZ, RZ, R18 ;  /* 0x000000ffff025224 */ /* 0x000fe400078e0012 */
[----:B------:R-:W-:Y:S01]  /*0cd0*/  @P5 IMAD.MOV.U32 R11, RZ, RZ, R19 ;  /* 0x000000ffff0b5224 */ /* 0x000fe200078e0013 */
[----:B------:R-:W-:-:S04]  /*0ce0*/  @P4 MOV R2, R19 ;  /* 0x0000001300024202 */ /* 0x000fc80000000f00 */
[C---:B------:R-:W-:Y:S01]  /*0cf0*/  SHF.L.W.U32.HI R19, R2.reuse, 0x2, R11 ;  /* 0x0000000202137819 */ /* 0x040fe20000010e0b */
[----:B------:R-:W-:-:S03]  /*0d00*/  IMAD.SHL.U32 R6, R2, 0x4, RZ ;  /* 0x0000000402067824 */ /* 0x000fc600078e00ff */
[----:B------:R-:W-:Y:S02]  /*0d10*/  SHF.R.S32.HI R2, RZ, 0x1f, R19 ;  /* 0x0000001fff027819 */ /* 0x000fe40000011413 */
[----:B------:R-:W-:Y:S02]  /*0d20*/  LOP3.LUT R20, R19, R0, RZ, 0x3c, !PT ;  /* 0x0000000013147212 */ /* 0x000fe400078e3cff */
[C---:B------:R-:W-:Y:S02]  /*0d30*/  LOP3.LUT R6, R2.reuse, R6, RZ, 0x3c, !PT ;  /* 0x0000000602067212 */ /* 0x040fe400078e3cff */
[----:B------:R-:W-:Y:S02]  /*0d40*/  LOP3.LUT R7, R2, R19, RZ, 0x3c, !PT ;  /* 0x0000001302077212 */ /* 0x000fe400078e3cff */
[----:B------:R-:W-:Y:S02]  /*0d50*/  SHF.R.U32.HI R2, RZ, 0x1e, R11 ;  /* 0x0000001eff027819 */ /* 0x000fe4000001160b */
[----:B------:R-:W-:-:S02]  /*0d60*/  ISETP.GE.AND P1, PT, R20, RZ, PT ;  /* 0x000000ff1400720c */ /* 0x000fc40003f26270 */
[----:B------:R-:W0:Y:S01]  /*0d70*/  I2F.F64.S64 R6, R6 ;  /* 0x0000000600067312 */ /* 0x000e220000301c00 */
[----:B------:R-:W-:-:S05]  /*0d80*/  LEA.HI R2, R19, R2, RZ, 0x1 ;  /* 0x0000000213027211 */ /* 0x000fca00078f08ff */
[----:B------:R-:W-:Y:S01]  /*0d90*/  @!P2 IMAD.MOV R2, RZ, RZ, -R2 ;  /* 0x000000ffff02a224 */ /* 0x000fe200078e0a02 */
[----:B0-----:R-:W-:-:S10]  /*0da0*/  DMUL R12, R6, UR8 ;  /* 0x00000008060c7c28 */ /* 0x001fd40008000000 */
[----:B------:R-:W0:Y:S02]  /*0db0*/  F2F.F32.F64 R12, R12 ;  /* 0x0000000c000c7310 */ /* 0x000e240000301000 */
[----:B0-----:R-:W-:-:S07]  /*0dc0*/  FSEL R19, -R12, R12, !P1 ;  /* 0x0000000c0c137208 */ /* 0x001fce0004800100 */
.L_x_7:
[C---:B------:R-:W-:Y:S01]  /*0dd0*/  LOP3.LUT R7, R2.reuse, 0x1, RZ, 0xc0, !PT ;  /* 0x0000000102077812 */ /* 0x040fe200078ec0ff */
[----:B------:R-:W-:Y:S02]  /*0de0*/  IMAD.MOV.U32 R6, RZ, RZ, 0x37cbac00 ;  /* 0x37cbac00ff067424 */ /* 0x000fe400078e00ff */
[----:B------:R-:W-:Y:S01]  /*0df0*/  FMUL R11, R19, R19 ;  /* 0x00000013130b7220 */ /* 0x000fe20000400000 */
[----:B------:R-:W0:Y:S01]  /*0e00*/  LDC R12, c[0x3][0xc] ;  /* 0x00c00300ff0c7b82 */ /* 0x000e220000000800 */
[----:B------:R-:W-:Y:S01]  /*0e10*/  ISETP.NE.U32.AND P1, PT, R7, 0x1, PT ;  /* 0x000000010700780c */ /* 0x000fe20003f25070 */
[----:B------:R-:W0:Y:S01]  /*0e20*/  LDCU.64 UR8, c[0x3][URZ] ;  /* 0x00c00000ff0877ac */ /* 0x000e220008000a00 */
[----:B------:R-:W-:Y:S01]  /*0e30*/  FFMA R13, R11, R6, -0.0013887860113754868507 ;  /* 0xbab607ed0b0d7423 */ /* 0x000fe20000000006 */
[----:B------:R-:W-:Y:S01]  /*0e40*/  MOV R20, 0x3c0885e4 ;  /* 0x3c0885e400147802 */ /* 0x000fe20000000f00 */
[----:B------:R-:W-:-:S03]  /*0e50*/  VIADD R21, R2, 0x1 ;  /* 0x0000000102157836 */ /* 0x000fc60000000000 */
[----:B------:R-:W1:Y:S01]  /*0e60*/  LDC.64 R6, c[0x0][0x380] ;  /* 0x0000e000ff067b82 */ /* 0x000e620000000a00 */
[----:B------:R-:W-:Y:S01]  /*0e70*/  FSEL R2, R13, -0.00019574658654164522886, P1 ;  /* 0xb94d41530d027808 */ /* 0x000fe20000800000 */
[----:B------:R-:W-:Y:S01]  /*0e80*/  IMAD.MOV.U32 R13, RZ, RZ, 0x3e2aaaa8 ;  /* 0x3e2aaaa8ff0d7424 */ /* 0x000fe200078e00ff */
[----:B------:R-:W-:Y:S02]  /*0e90*/  FSEL R20, R20, 0.041666727513074874878, !P1 ;  /* 0x3d2aaabb14147808 */ /* 0x000fe40004800000 */
[----:B------:R-:W-:Y:S02]  /*0ea0*/  LOP3.LUT P2, RZ, R21, 0x2, RZ, 0xc0, !PT ;  /* 0x0000000215ff7812 */ /* 0x000fe4000784c0ff */
[----:B------:R-:W-:Y:S01]  /*0eb0*/  FSEL R13, -R13, -0.4999999701976776123, !P1 ;  /* 0xbeffffff0d0d7808 */ /* 0x000fe20004800100 */
[----:B------:R-:W-:Y:S01]  /*0ec0*/  FFMA R20, R11, R2, R20 ;  /* 0x000000020b147223 */ /* 0x000fe20000000014 */
        /* <DEDUP_REMOVED lines=12> */
.L_x_10:
        /* <DEDUP_REMOVED lines=15> */
.L_x_17:


//--------------------- .text._Z6ezCalcPfS_S_     --------------------------
	.section	.text._Z6ezCalcPfS_S_,"ax",@progbits
	.align	128
        .global         _Z6ezCalcPfS_S_
        .type           _Z6ezCalcPfS_S_,@function
        .size           _Z6ezCalcPfS_S_,(.L_x_18 - _Z6ezCalcPfS_S_)
        .other          _Z6ezCalcPfS_S_,@"STO_CUDA_ENTRY STV_DEFAULT"
_Z6ezCalcPfS_S_:
.text._Z6ezCalcPfS_S_:
[----:B------:R-:W-:Y:S01]  /*0000*/  LDC R1, c[0x0][0x37c] ;  /* 0x0000df00ff017b82 */ /* 0x000fe20000000800 */
[----:B------:R-:W0:Y:S01]  /*0010*/  S2R R11, SR_TID.X ;  /* 0x00000000000b7919 */ /* 0x000e220000002100 */
[----:B------:R-:W0:Y:S02]  /*0020*/  LDCU UR5, c[0x3][URZ] ;  /* 0x00c00000ff0577ac */ /* 0x000e240008000800 */
[----:B0-----:R-:W-:-:S13]  /*0030*/  ISETP.GE.AND P0, PT, R11, UR5, PT ;  /* 0x000000050b007c0c */ /* 0x001fda000bf06270 */
[----:B------:R-:W-:Y:S05]  /*0040*/  @P0 EXIT ;  /* 0x000000000000094d */ /* 0x000fea0003800000 */
[----:B------:R-:W0:Y:S01]  /*0050*/  S2UR UR7, SR_CTAID.X ;  /* 0x00000000000779c3 */ /* 0x000e220000002500 */
[----:B------:R-:W0:Y:S01]  /*0060*/  LDCU UR4, c[0x3][0x4] ;  /* 0x00c00080ff0477ac */ /* 0x000e220008000800 */
[----:B------:R-:W-:Y:S01]  /*0070*/  UIADD3 UR6, UPT, UPT, UR5, -0x1, URZ ;  /* 0xffffffff05067890 */ /* 0x000fe2000fffe0ff */
[----:B------:R-:W1:Y:S05]  /*0080*/  LDCU UR8, c[0x0][0x360] ;  /* 0x00006c00ff0877ac */ /* 0x000e6a0008000800 */
[----:B------:R-:W2:Y:S01]  /*0090*/  LDC R0, c[0x3][RZ] ;  /* 0x00c00000ff007b82 */ /* 0x000ea20000000800 */
[----:B------:R-:W3:Y:S01]  /*00a0*/  LDCU.64 UR10, c[0x0][0x358] ;  /* 0x00006b00ff0a77ac */ /* 0x000ee20008000a00 */
[----:B------:R-:W4:Y:S06]  /*00b0*/  LDCU UR9, c[0x3][0x8] ;  /* 0x00c00100ff0977ac */ /* 0x000f2c0008000800 */
[----:B------:R-:W1:Y:S08]  /*00c0*/  LDC.64 R2, c[0x0][0x390] ;  /* 0x0000e400ff027b82 */ /* 0x000e700000000a00 */
[----:B------:R-:W1:Y:S01]  /*00d0*/  LDC.64 R4, c[0x0][0x388] ;  /* 0x0000e200ff047b82 */ /* 0x000e620000000a00 */
[----:B0-----:R-:W-:-:S02]  /*00e0*/  UIADD3 UR4, UPT, UPT, UR7, -0x1, UR4 ;  /* 0xffffffff07047890 */ /* 0x001fc4000fffe004 */
[----:B------:R-:W-:-:S05]  /*00f0*/  UIMAD UR5, UR7, UR5, -UR5 ;  /* 0x00000005070572a4 */ /* 0x000fca000f8e0a05 */
[----:B---34-:R-:W0:Y:S07]  /*0100*/  LDC.64 R6, c[0x0][0x380] ;  /* 0x0000e000ff067b82 */ /* 0x018e2e0000000a00 */
.L_x_14:
[C---:B------:R-:W-:Y:S01]  /*0110*/  ISETP.NE.AND P0, PT, R11.reuse, UR6, PT ;  /* 0x000000060b007c0c */ /* 0x040fe2000bf05270 */
[----:B--2---:R-:W-:Y:S01]  /*0120*/  IMAD R17, R0, UR7, R11 ;  /* 0x0000000700117c24 */ /* 0x004fe2000f8e020b */
[----:B------:R-:W-:Y:S02]  /*0130*/  BSSY.RECONVERGENT B0, `(.L_x_11) ;  /* 0x0000026000007945 */ /* 0x000fe40003800200 */
[----:B------:R-:W-:Y:S01]  /*0140*/  ISETP.NE.AND P0, PT, R11, RZ, P0 ;  /* 0x000000ff0b00720c */ /* 0x000fe20000705270 */
[----:B0-----:R-:W-:-:S12]  /*0150*/  IMAD.WIDE R8, R17, 0x4, R6 ;  /* 0x0000000411087825 */ /* 0x001fd800078e0206 */
[----:B------:R0:W-:Y:S01]  /*0160*/  @!P0 STG.E desc[UR10][R8.64], RZ ;  /* 0x000000ff08008986 */ /* 0x0001e2000c10190a */
[----:B------:R-:W-:-:S04]  /*0170*/  ISETP.NE.AND P0, PT, R11, UR6, PT ;  /* 0x000000060b007c0c */ /* 0x000fc8000bf05270 */
[----:B------:R-:W-:-:S04]  /*0180*/  ISETP.EQ.OR P0, PT, R11, RZ, !P0 ;  /* 0x000000ff0b00720c */ /* 0x000fc80004702670 */
[----:B------:R-:W-:-:S13]  /*0190*/  ISETP.EQ.OR P1, PT, RZ, UR7, P0 ;  /* 0x00000007ff007c0c */ /* 0x000fda0008722670 */
[----:B------:R-:W-:Y:S05]  /*01a0*/  @P1 BRA `(.L_x_12) ;  /* 0x00000000003c1947 */ /* 0x000fea0003800000 */
[----:B------:R-:W-:Y:S01]  /*01b0*/  IMAD R15, R0, UR4, R11 ;  /* 0x00000004000f7c24 */ /* 0x000fe2000f8e020b */
[----:B------:R-:W2:Y:S01]  /*01c0*/  LDG.E R21, desc[UR10][R8.64] ;  /* 0x0000000a08157981 */ /* 0x000ea2000c1e1900 */
[----:B-1----:R-:W-:-:S04]  /*01d0*/  IMAD.WIDE R12, R17, 0x4, R2 ;  /* 0x00000004110c7825 */ /* 0x002fc800078e0202 */
[--C-:B------:R-:W-:Y:S01]  /*01e0*/  IMAD.WIDE R14, R15, 0x4, R4.reuse ;  /* 0x000000040f0e7825 */ /* 0x100fe200078e0204 */
[----:B------:R-:W3:Y:S04]  /*01f0*/  LDG.E R10, desc[UR10][R12.64] ;  /* 0x0000000a0c0a7981 */ /* 0x000ee8000c1e1900 */
[----:B------:R-:W3:Y:S01]  /*0200*/  LDG.E R19, desc[UR10][R12.64+-0x4] ;  /* 0xfffffc0a0c137981 */ /* 0x000ee2000c1e1900 */
[----:B------:R-:W-:-:S03]  /*0210*/  IMAD.WIDE R16, R17, 0x4, R4 ;  /* 0x0000000411107825 */ /* 0x000fc600078e0204 */
[----:B------:R-:W4:Y:S04]  /*0220*/  LDG.E R15, desc[UR10][R14.64] ;  /* 0x0000000a0e0f7981 */ /* 0x000f28000c1e1900 */
[----:B------:R-:W5:Y:S01]  /*0230*/  LDG.E R17, desc[UR10][R16.64] ;  /* 0x0000000a10117981 */ /* 0x000f62000c1e1900 */
[----:B---3--:R-:W-:-:S04]  /*0240*/  FADD R10, R10, -R19 ;  /* 0x800000130a0a7221 */ /* 0x008fc80000000000 */
[----:B----4-:R-:W-:-:S04]  /*0250*/  FADD R10, R10, R15 ;  /* 0x0000000f0a0a7221 */ /* 0x010fc80000000000 */
[----:B-----5:R-:W-:-:S04]  /*0260*/  FADD R10, R10, -R17 ;  /* 0x800000110a0a7221 */ /* 0x020fc80000000000 */
[----:B--2---:R-:W-:-:S05]  /*0270*/  FFMA R19, R10, UR9, R21 ;  /* 0x000000090a137c23 */ /* 0x004fca0008000015 */
[----:B------:R1:W-:Y:S01]  /*0280*/  STG.E desc[UR10][R8.64], R19 ;  /* 0x0000001308007986 */ /* 0x0003e2000c10190a */
[----:B------:R-:W-:Y:S05]  /*0290*/  BRA `(.L_x_13) ;  /* 0x00000000003c7947 */ /* 0x000fea0003800000 */
.L_x_12:
[----:B------:R-:W-:Y:S05]  /*02a0*/  @P0 BRA `(.L_x_13) ;  /* 0x0000000000380947 */ /* 0x000fea0003800000 */
[----:B------:R-:W-:Y:S01]  /*02b0*/  IADD3 R13, PT, PT, R11, UR5, RZ ;  /* 0x000000050b0d7c10 */ /* 0x000fe2000fffe0ff */
[----:B-1----:R-:W-:Y:S01]  /*02c0*/  IMAD.WIDE R16, R17, 0x4, R2 ;  /* 0x0000000411107825 */ /* 0x002fe200078e0202 */
[----:B------:R-:W2:Y:S03]  /*02d0*/  LDG.E R21, desc[UR10][R8.64] ;  /* 0x0000000a08157981 */ /* 0x000ea6000c1e1900 */
[----:B------:R-:W-:Y:S01]  /*02e0*/  IMAD.WIDE R12, R13, 0x4, R4 ;  /* 0x000000040d0c7825 */ /* 0x000fe200078e0204 */
        /* <DEDUP_REMOVED lines=9> */
[----:B------:R2:W-:Y:S02]  /*0380*/  STG.E desc[UR10][R8.64], R19 ;  /* 0x0000001308007986 */ /* 0x0005e4000c10190a */
.L_x_13:
[----:B-1----:R-:W-:Y:S05]  /*0390*/  BSYNC.RECONVERGENT B0 ;  /* 0x0000000000007941 */ /* 0x002fea0003800200 */
.L_x_11:
[----:B------:R-:W-:-:S04]  /*03a0*/  IADD3 R11, PT, PT, R11, UR8, RZ ;  /* 0x000000080b0b7c10 */ /* 0x000fc8000fffe0ff */
[----:B------:R-:W-:-:S13]  /*03b0*/  ISETP.GE.AND P0, PT, R11, R0, PT ;  /* 0x000000000b00720c */ /* 0x000fda0003f06270 */
[----:B------:R-:W-:Y:S05]  /*03c0*/  @!P0 BRA `(.L_x_14) ;  /* 0xfffffffc00508947 */ /* 0x000fea000383ffff */
[----:B------:R-:W-:Y:S05]  /*03d0*/  EXIT ;  /* 0x000000000000794d */ /* 0x000fea0003800000 */
.L_x_15:
        /* <DEDUP_REMOVED lines=10> */
.L_x_18:


//--------------------- .nv.global.init           --------------------------
	.section	.nv.global.init,"aw",@progbits
	.align	4
.nv.global.init:
	.type		__cudart_i2opi_f,@object
	.size		__cudart_i2opi_f,(.L_8 - __cudart_i2opi_f)
__cudart_i2opi_f:
        /*0000*/ 	.byte	0x41, 0x90, 0x43, 0x3c, 0x99, 0x95, 0x62, 0xdb, 0xc0, 0xdd, 0x34, 0xf5, 0xd1, 0x57, 0x27, 0xfc
        /*0010*/ 	.byte	0x29, 0x15, 0x44, 0x4e, 0x6e, 0x83, 0xf9, 0xa2
.L_8:


//--------------------- .nv.shared.reserved.0     --------------------------
	.section	.nv.shared.reserved.0,"aw",@nobits
	.weak		__nv_reservedSMEM_offset_0_alias
	.size		__nv_reservedSMEM_offset_0_alias, 0, 64
	.other		__nv_reservedSMEM_offset_0_alias,@"STO_CUDA_RESERVED_SHARED STV_DEFAULT"
__nv_reservedSMEM_offset_0_alias:
	.zero		0
	.zero		64


//--------------------- .nv.constant0._Z5hCalcPfS_S_ --------------------------
	.section	.nv.constant0._Z5hCalcPfS_S_,"a",@progbits
	.sectionflags	@""
	.align	4
.nv.constant0._Z5hCalcPfS_S_:
	.zero		920


//--------------------- .nv.constant0._Z7ezCalc2Pfi --------------------------
	.section	.nv.constant0._Z7ezCalc2Pfi,"a",@progbits
	.sectionflags	@""
	.align	4
.nv.constant0._Z7ezCalc2Pfi:
	.zero		908


//--------------------- .nv.constant0._Z6ezCalcPfS_S_ --------------------------
	.section	.nv.constant0._Z6ezCalcPfS_S_,"a",@progbits
	.sectionflags	@""
	.align	4
.nv.constant0._Z6ezCalcPfS_S_:
	.zero		920


//--------------------- SYMBOLS --------------------------

	.type		.nv.reservedSmem.offset0,@object
	.size		.nv.reservedSmem.offset0,0x4
